//
// Generated by NVIDIA NVVM Compiler
//
// Compiler Build ID: CL-36424714
// Cuda compilation tools, release 13.0, V13.0.88
// Based on NVVM 20.0.0
//

.version 9.0
.target sm_100
.address_size 64

	// .globl	_Z26backPropagationFirstKernelPfS_S_S_S_S_ff
.extern .shared .align 16 .b8 sdata[];

.visible .entry _Z26backPropagationFirstKernelPfS_S_S_S_S_ff(
	.param .u64 .ptr .align 1 _Z26backPropagationFirstKernelPfS_S_S_S_S_ff_param_0,
	.param .u64 .ptr .align 1 _Z26backPropagationFirstKernelPfS_S_S_S_S_ff_param_1,
	.param .u64 .ptr .align 1 _Z26backPropagationFirstKernelPfS_S_S_S_S_ff_param_2,
	.param .u64 .ptr .align 1 _Z26backPropagationFirstKernelPfS_S_S_S_S_ff_param_3,
	.param .u64 .ptr .align 1 _Z26backPropagationFirstKernelPfS_S_S_S_S_ff_param_4,
	.param .u64 .ptr .align 1 _Z26backPropagationFirstKernelPfS_S_S_S_S_ff_param_5,
	.param .f32 _Z26backPropagationFirstKernelPfS_S_S_S_S_ff_param_6,
	.param .f32 _Z26backPropagationFirstKernelPfS_S_S_S_S_ff_param_7
)
{
	.reg .b32 	%r<5>;
	.reg .b32 	%f<19>;
	.reg .b64 	%rd<19>;

	ld.param.u64 	%rd1, [_Z26backPropagationFirstKernelPfS_S_S_S_S_ff_param_0];
	ld.param.u64 	%rd2, [_Z26backPropagationFirstKernelPfS_S_S_S_S_ff_param_1];
	ld.param.u64 	%rd3, [_Z26backPropagationFirstKernelPfS_S_S_S_S_ff_param_2];
	ld.param.u64 	%rd4, [_Z26backPropagationFirstKernelPfS_S_S_S_S_ff_param_3];
	ld.param.u64 	%rd5, [_Z26backPropagationFirstKernelPfS_S_S_S_S_ff_param_4];
	ld.param.f32 	%f1, [_Z26backPropagationFirstKernelPfS_S_S_S_S_ff_param_6];
	ld.param.f32 	%f2, [_Z26backPropagationFirstKernelPfS_S_S_S_S_ff_param_7];
	cvta.to.global.u64 	%rd6, %rd4;
	cvta.to.global.u64 	%rd7, %rd5;
	cvta.to.global.u64 	%rd8, %rd1;
	cvta.to.global.u64 	%rd9, %rd3;
	cvta.to.global.u64 	%rd10, %rd2;
	mov.u32 	%r1, %tid.x;
	mov.u32 	%r2, %ctaid.x;
	mov.u32 	%r3, %ntid.x;
	mad.lo.s32 	%r4, %r2, %r3, %r1;
	mul.wide.u32 	%rd11, %r2, 4;
	add.s64 	%rd12, %rd10, %rd11;
	ld.global.f32 	%f3, [%rd12];
	add.s64 	%rd13, %rd9, %rd11;
	ld.global.f32 	%f4, [%rd13];
	sub.f32 	%f5, %f3, %f4;
	mul.f32 	%f6, %f3, %f5;
	mov.f32 	%f7, 0f3F800000;
	sub.f32 	%f8, %f7, %f3;
	mul.f32 	%f9, %f8, %f6;
	sub.f32 	%f10, %f7, %f1;
	mul.f32 	%f11, %f10, %f2;
	mul.f32 	%f12, %f11, %f9;
	mul.wide.u32 	%rd14, %r1, 4;
	add.s64 	%rd15, %rd8, %rd14;
	ld.global.f32 	%f13, [%rd15];
	mul.f32 	%f14, %f13, %f12;
	mul.wide.s32 	%rd16, %r4, 4;
	add.s64 	%rd17, %rd7, %rd16;
	ld.global.f32 	%f15, [%rd17];
	fma.rn.f32 	%f16, %f1, %f15, %f14;
	st.global.f32 	[%rd17], %f16;
	add.s64 	%rd18, %rd6, %rd16;
	ld.global.f32 	%f17, [%rd18];
	sub.f32 	%f18, %f17, %f16;
	st.global.f32 	[%rd18], %f18;
	ret;

}
	// .globl	_Z32backPropagationSecondKernelPart1PfS_S_S_ff
.visible .entry _Z32backPropagationSecondKernelPart1PfS_S_S_ff(
	.param .u64 .ptr .align 1 _Z32backPropagationSecondKernelPart1PfS_S_S_ff_param_0,
	.param .u64 .ptr .align 1 _Z32backPropagationSecondKernelPart1PfS_S_S_ff_param_1,
	.param .u64 .ptr .align 1 _Z32backPropagationSecondKernelPart1PfS_S_S_ff_param_2,
	.param .u64 .ptr .align 1 _Z32backPropagationSecondKernelPart1PfS_S_S_ff_param_3,
	.param .f32 _Z32backPropagationSecondKernelPart1PfS_S_S_ff_param_4,
	.param .f32 _Z32backPropagationSecondKernelPart1PfS_S_S_ff_param_5
)
{
	.reg .b32 	%r<5>;
	.reg .b32 	%f<9>;
	.reg .b64 	%rd<16>;

	ld.param.u64 	%rd1, [_Z32backPropagationSecondKernelPart1PfS_S_S_ff_param_0];
	ld.param.u64 	%rd2, [_Z32backPropagationSecondKernelPart1PfS_S_S_ff_param_1];
	ld.param.u64 	%rd3, [_Z32backPropagationSecondKernelPart1PfS_S_S_ff_param_2];
	ld.param.u64 	%rd4, [_Z32backPropagationSecondKernelPart1PfS_S_S_ff_param_3];
	cvta.to.global.u64 	%rd5, %rd2;
	cvta.to.global.u64 	%rd6, %rd1;
	cvta.to.global.u64 	%rd7, %rd3;
	cvta.to.global.u64 	%rd8, %rd4;
	mov.u32 	%r1, %tid.x;
	mov.u32 	%r2, %ctaid.x;
	mov.u32 	%r3, %ntid.x;
	mad.lo.s32 	%r4, %r2, %r3, %r1;
	mul.wide.u32 	%rd9, %r2, 4;
	add.s64 	%rd10, %rd8, %rd9;
	ld.global.f32 	%f1, [%rd10];
	mul.wide.s32 	%rd11, %r4, 4;
	add.s64 	%rd12, %rd7, %rd11;
	ld.global.f32 	%f2, [%rd12];
	mul.f32 	%f3, %f1, %f2;
	mul.wide.u32 	%rd13, %r1, 4;
	add.s64 	%rd14, %rd6, %rd13;
	ld.global.f32 	%f4, [%rd14];
	mul.f32 	%f5, %f3, %f4;
	mov.f32 	%f6, 0f3F800000;
	sub.f32 	%f7, %f6, %f4;
	mul.f32 	%f8, %f5, %f7;
	add.s64 	%rd15, %rd5, %rd11;
	st.global.f32 	[%rd15], %f8;
	ret;

}
	// .globl	_Z32backPropagationSecondKernelPart2PfS_S_S_ff
.visible .entry _Z32backPropagationSecondKernelPart2PfS_S_S_ff(
	.param .u64 .ptr .align 1 _Z32backPropagationSecondKernelPart2PfS_S_S_ff_param_0,
	.param .u64 .ptr .align 1 _Z32backPropagationSecondKernelPart2PfS_S_S_ff_param_1,
	.param .u64 .ptr .align 1 _Z32backPropagationSecondKernelPart2PfS_S_S_ff_param_2,
	.param .u64 .ptr .align 1 _Z32backPropagationSecondKernelPart2PfS_S_S_ff_param_3,
	.param .f32 _Z32backPropagationSecondKernelPart2PfS_S_S_ff_param_4,
	.param .f32 _Z32backPropagationSecondKernelPart2PfS_S_S_ff_param_5
)
{
	.reg .b32 	%r<7>;
	.reg .b32 	%f<14>;
	.reg .b64 	%rd<16>;

	ld.param.u64 	%rd1, [_Z32backPropagationSecondKernelPart2PfS_S_S_ff_param_0];
	ld.param.u64 	%rd2, [_Z32backPropagationSecondKernelPart2PfS_S_S_ff_param_1];
	ld.param.u64 	%rd3, [_Z32backPropagationSecondKernelPart2PfS_S_S_ff_param_2];
	ld.param.u64 	%rd4, [_Z32backPropagationSecondKernelPart2PfS_S_S_ff_param_3];
	ld.param.f32 	%f1, [_Z32backPropagationSecondKernelPart2PfS_S_S_ff_param_4];
	ld.param.f32 	%f2, [_Z32backPropagationSecondKernelPart2PfS_S_S_ff_param_5];
	cvta.to.global.u64 	%rd5, %rd3;
	cvta.to.global.u64 	%rd6, %rd4;
	cvta.to.global.u64 	%rd7, %rd1;
	cvta.to.global.u64 	%rd8, %rd2;
	mov.u32 	%r1, %tid.x;
	mov.u32 	%r2, %ctaid.x;
	mov.u32 	%r3, %ntid.x;
	mad.lo.s32 	%r4, %r2, %r3, %r1;
	mov.u32 	%r5, %nctaid.x;
	mul.lo.s32 	%r6, %r2, %r5;
	mov.f32 	%f3, 0f3F800000;
	sub.f32 	%f4, %f3, %f1;
	mul.f32 	%f5, %f4, %f2;
	mul.wide.s32 	%rd9, %r6, 4;
	add.s64 	%rd10, %rd8, %rd9;
	ld.global.f32 	%f6, [%rd10];
	mul.f32 	%f7, %f5, %f6;
	mul.wide.u32 	%rd11, %r1, 4;
	add.s64 	%rd12, %rd7, %rd11;
	ld.global.f32 	%f8, [%rd12];
	mul.wide.s32 	%rd13, %r4, 4;
	add.s64 	%rd14, %rd6, %rd13;
	ld.global.f32 	%f9, [%rd14];
	mul.f32 	%f10, %f1, %f9;
	fma.rn.f32 	%f11, %f7, %f8, %f10;
	st.global.f32 	[%rd14], %f11;
	add.s64 	%rd15, %rd5, %rd13;
	ld.global.f32 	%f12, [%rd15];
	sub.f32 	%f13, %f12, %f11;
	st.global.f32 	[%rd15], %f13;
	ret;

}
	// .globl	_Z18forwardPropagationPfS_S_i
.visible .entry _Z18forwardPropagationPfS_S_i(
	.param .u64 .ptr .align 1 _Z18forwardPropagationPfS_S_i_param_0,
	.param .u64 .ptr .align 1 _Z18forwardPropagationPfS_S_i_param_1,
	.param .u64 .ptr .align 1 _Z18forwardPropagationPfS_S_i_param_2,
	.param .u32 _Z18forwardPropagationPfS_S_i_param_3
)
{
	.reg .b32 	%r<7>;
	.reg .b32 	%f<4>;
	.reg .b64 	%rd<13>;

	ld.param.u64 	%rd1, [_Z18forwardPropagationPfS_S_i_param_0];
	ld.param.u64 	%rd2, [_Z18forwardPropagationPfS_S_i_param_1];
	ld.param.u64 	%rd3, [_Z18forwardPropagationPfS_S_i_param_2];
	ld.param.u32 	%r1, [_Z18forwardPropagationPfS_S_i_param_3];
	cvta.to.global.u64 	%rd4, %rd2;
	cvta.to.global.u64 	%rd5, %rd3;
	cvta.to.global.u64 	%rd6, %rd1;
	mov.u32 	%r2, %tid.x;
	mov.u32 	%r3, %ctaid.x;
	mad.lo.s32 	%r4, %r1, %r3, %r2;
	mov.u32 	%r5, %ntid.x;
	mad.lo.s32 	%r6, %r3, %r5, %r2;
	mul.wide.u32 	%rd7, %r2, 4;
	add.s64 	%rd8, %rd6, %rd7;
	ld.global.f32 	%f1, [%rd8];
	mul.wide.s32 	%rd9, %r6, 4;
	add.s64 	%rd10, %rd5, %rd9;
	ld.global.f32 	%f2, [%rd10];
	mul.f32 	%f3, %f1, %f2;
	mul.wide.s32 	%rd11, %r4, 4;
	add.s64 	%rd12, %rd4, %rd11;
	st.global.f32 	[%rd12], %f3;
	ret;

}
	// .globl	_Z13sigmoidKernelPf
.visible .entry _Z13sigmoidKernelPf(
	.param .u64 .ptr .align 1 _Z13sigmoidKernelPf_param_0
)
{
	.reg .b32 	%r<4>;
	.reg .b32 	%f<15>;
	.reg .b64 	%rd<5>;

	ld.param.u64 	%rd1, [_Z13sigmoidKernelPf_param_0];
	cvta.to.global.u64 	%rd2, %rd1;
	mov.u32 	%r1, %tid.x;
	mul.wide.u32 	%rd3, %r1, 4;
	add.s64 	%rd4, %rd2, %rd3;
	ld.global.f32 	%f1, [%rd4];
	fma.rn.f32 	%f2, %f1, 0f3BBB989D, 0f3F000000;
	cvt.sat.f32.f32 	%f3, %f2;
	mov.f32 	%f4, 0f4B400001;
	mov.f32 	%f5, 0f437C0000;
	fma.rm.f32 	%f6, %f3, %f5, %f4;
	add.f32 	%f7, %f6, 0fCB40007F;
	neg.f32 	%f8, %f7;
	fma.rn.f32 	%f9, %f1, 0f3FB8AA3B, %f8;
	fma.rn.f32 	%f10, %f1, 0f32A57060, %f9;
	mov.b32 	%r2, %f6;
	shl.b32 	%r3, %r2, 23;
	mov.b32 	%f11, %r3;
	ex2.approx.ftz.f32 	%f12, %f10;
	fma.rn.f32 	%f13, %f12, %f11, 0f3F800000;
	rcp.rn.f32 	%f14, %f13;
	st.global.f32 	[%rd4], %f14;
	ret;

}
	// .globl	_Z26matrixReductionDestructivePf
.visible .entry _Z26matrixReductionDestructivePf(
	.param .u64 .ptr .align 1 _Z26matrixReductionDestructivePf_param_0
)
{
	.reg .pred 	%p<4>;
	.reg .b32 	%r<16>;
	.reg .b32 	%f<5>;
	.reg .b64 	%rd<5>;

	ld.param.u64 	%rd1, [_Z26matrixReductionDestructivePf_param_0];
	cvta.to.global.u64 	%rd2, %rd1;
	mov.u32 	%r1, %tid.x;
	mov.u32 	%r7, %ctaid.x;
	mov.u32 	%r2, %ntid.x;
	mad.lo.s32 	%r8, %r7, %r2, %r1;
	mul.wide.u32 	%rd3, %r8, 4;
	add.s64 	%rd4, %rd2, %rd3;
	ld.global.f32 	%f1, [%rd4];
	shl.b32 	%r9, %r1, 2;
	mov.u32 	%r10, sdata;
	add.s32 	%r3, %r10, %r9;
	st.shared.f32 	[%r3], %f1;
	bar.sync 	0;
	add.s32 	%r4, %r1, 1;
	mov.u32 	%r15, %r2;
$L__BB5_1:
	shr.u32 	%r15, %r15, 1;
	setp.gt.u32 	%p1, %r1, %r15;
	add.s32 	%r12, %r4, %r15;
	setp.ge.u32 	%p2, %r12, %r2;
	or.pred  	%p3, %p1, %p2;
	@%p3 bra 	$L__BB5_3;
	shl.b32 	%r13, %r15, 2;
	add.s32 	%r14, %r3, %r13;
	ld.shared.f32 	%f2, [%r14+4];
	ld.shared.f32 	%f3, [%r3];
	add.f32 	%f4, %f2, %f3;
	st.shared.f32 	[%r3], %f4;
$L__BB5_3:
	bar.sync 	0;
	bra.uni 	$L__BB5_1;

}
	// .globl	_Z15matrixReductionPfS_
.visible .entry _Z15matrixReductionPfS_(
	.param .u64 .ptr .align 1 _Z15matrixReductionPfS__param_0,
	.param .u64 .ptr .align 1 _Z15matrixReductionPfS__param_1
)
{
	.reg .pred 	%p<4>;
	.reg .b32 	%r<16>;
	.reg .b32 	%f<5>;
	.reg .b64 	%rd<5>;

	ld.param.u64 	%rd1, [_Z15matrixReductionPfS__param_0];
	cvta.to.global.u64 	%rd2, %rd1;
	mov.u32 	%r1, %tid.x;
	mov.u32 	%r7, %ctaid.x;
	mov.u32 	%r2, %ntid.x;
	mad.lo.s32 	%r8, %r7, %r2, %r1;
	mul.wide.u32 	%rd3, %r8, 4;
	add.s64 	%rd4, %rd2, %rd3;
	ld.global.f32 	%f1, [%rd4];
	shl.b32 	%r9, %r1, 2;
	mov.u32 	%r10, sdata;
	add.s32 	%r3, %r10, %r9;
	st.shared.f32 	[%r3], %f1;
	bar.sync 	0;
	add.s32 	%r4, %r1, 1;
	mov.u32 	%r15, %r2;
$L__BB6_1:
	shr.u32 	%r15, %r15, 1;
	setp.gt.u32 	%p1, %r1, %r15;
	add.s32 	%r12, %r4, %r15;
	setp.ge.u32 	%p2, %r12, %r2;
	or.pred  	%p3, %p1, %p2;
	@%p3 bra 	$L__BB6_3;
	shl.b32 	%r13, %r15, 2;
	add.s32 	%r14, %r3, %r13;
	ld.shared.f32 	%f2, [%r14+4];
	ld.shared.f32 	%f3, [%r3];
	add.f32 	%f4, %f2, %f3;
	st.shared.f32 	[%r3], %f4;
$L__BB6_3:
	bar.sync 	0;
	bra.uni 	$L__BB6_1;

}


// ===== COMPILED SASS (sm_100) =====

	.target	sm_100

	.elftype	@"ET_EXEC"


//--------------------- .note.nv.tkinfo           --------------------------
	.section	.note.nv.tkinfo,"",@"SHT_NOTE"
	.sectionflags	@"SHF_NOTE_NV_TKINFO"
	.tkinfo
        /*0018*/ 	.word	0x00000002
        /*0030*/ 	.string	""
        /*0030*/ 	.string	"ptxas"
        /*0030*/ 	.string	"Cuda compilation tools, release 13.0, V13.0.88"
        /*0030*/ 	.string	"Build cuda_13.0.r13.0/compiler.36424714_0"
        /*0030*/ 	.string	"-arch sm_100 -m 64 "



//--------------------- .note.nv.cuinfo           --------------------------
	.section	.note.nv.cuinfo,"",@"SHT_NOTE"
	.sectionflags	@"SHF_NOTE_NV_CUINFO"
        /*0018*/ 	.short	0x0002
        /*001a*/ 	.short	0x0064
        /*001c*/ 	.short	0x0082
	.zero		2


//--------------------- .nv.info                  --------------------------
	.section	.nv.info,"",@"SHT_CUDA_INFO"
	.align	4


	//----- nvinfo : EIATTR_REGCOUNT
	.align		4
        /*0000*/ 	.byte	0x04, 0x2f
        /*0002*/ 	.short	(.L_1 - .L_0)
	.align		4
.L_0:
        /*0004*/ 	.word	index@(_Z26backPropagationFirstKernelPfS_S_S_S_S_ff)
        /*0008*/ 	.word	0x00000014


	//----- nvinfo : EIATTR_FRAME_SIZE
	.align		4
.L_1:
        /*000c*/ 	.byte	0x04, 0x11
        /*000e*/ 	.short	(.L_3 - .L_2)
	.align		4
.L_2:
        /*0010*/ 	.word	index@(_Z26backPropagationFirstKernelPfS_S_S_S_S_ff)
        /*0014*/ 	.word	0x00000000


	//----- nvinfo : EIATTR_REGCOUNT
	.align		4
.L_3:
        /*0018*/ 	.byte	0x04, 0x2f
        /*001a*/ 	.short	(.L_5 - .L_4)
	.align		4
.L_4:
        /*001c*/ 	.word	index@(_Z32backPropagationSecondKernelPart1PfS_S_S_ff)
        /*0020*/ 	.word	0x00000010


	//----- nvinfo : EIATTR_FRAME_SIZE
	.align		4
.L_5:
        /*0024*/ 	.byte	0x04, 0x11
        /*0026*/ 	.short	(.L_7 - .L_6)
	.align		4
.L_6:
        /*0028*/ 	.word	index@(_Z32backPropagationSecondKernelPart1PfS_S_S_ff)
        /*002c*/ 	.word	0x00000000


	//----- nvinfo : EIATTR_REGCOUNT
	.align		4
.L_7:
        /*0030*/ 	.byte	0x04, 0x2f
        /*0032*/ 	.short	(.L_9 - .L_8)
	.align		4
.L_8:
        /*0034*/ 	.word	index@(_Z32backPropagationSecondKernelPart2PfS_S_S_ff)
        /*0038*/ 	.word	0x00000012


	//----- nvinfo : EIATTR_FRAME_SIZE
	.align		4
.L_9:
        /*003c*/ 	.byte	0x04, 0x11
        /*003e*/ 	.short	(.L_11 - .L_10)
	.align		4
.L_10:
        /*0040*/ 	.word	index@(_Z32backPropagationSecondKernelPart2PfS_S_S_ff)
        /*0044*/ 	.word	0x00000000


	//----- nvinfo : EIATTR_REGCOUNT
	.align		4
.L_11:
        /*0048*/ 	.byte	0x04, 0x2f
        /*004a*/ 	.short	(.L_13 - .L_12)
	.align		4
.L_12:
        /*004c*/ 	.word	index@(_Z18forwardPropagationPfS_S_i)
        /*0050*/ 	.word	0x0000000c


	//----- nvinfo : EIATTR_FRAME_SIZE
	.align		4
.L_13:
        /*0054*/ 	.byte	0x04, 0x11
        /*0056*/ 	.short	(.L_15 - .L_14)
	.align		4
.L_14:
        /*0058*/ 	.word	index@(_Z18forwardPropagationPfS_S_i)
        /*005c*/ 	.word	0x00000000


	//----- nvinfo : EIATTR_REGCOUNT
	.align		4
.L_15:
        /*0060*/ 	.byte	0x04, 0x2f
        /*0062*/ 	.short	(.L_17 - .L_16)
	.align		4
.L_16:
        /*0064*/ 	.word	index@(_Z13sigmoidKernelPf)
        /*0068*/ 	.word	0x0000000f


	//----- nvinfo : EIATTR_FRAME_SIZE
	.align		4
.L_17:
        /*006c*/ 	.byte	0x04, 0x11
        /*006e*/ 	.short	(.L_19 - .L_18)
	.align		4
.L_18:
        /*0070*/ 	.word	index@($__internal_0_$__cuda_sm20_rcp_rn_f32_slowpath)
        /*0074*/ 	.word	0x00000000


	//----- nvinfo : EIATTR_FRAME_SIZE
	.align		4
.L_19:
        /*0078*/ 	.byte	0x04, 0x11
        /*007a*/ 	.short	(.L_21 - .L_20)
	.align		4
.L_20:
        /*007c*/ 	.word	index@(_Z13sigmoidKernelPf)
        /*0080*/ 	.word	0x00000000


	//----- nvinfo : EIATTR_REGCOUNT
	.align		4
.L_21:
        /*0084*/ 	.byte	0x04, 0x2f
        /*0086*/ 	.short	(.L_23 - .L_22)
	.align		4
.L_22:
        /*0088*/ 	.word	index@(_Z26matrixReductionDestructivePf)
        /*008c*/ 	.word	0x0000000b


	//----- nvinfo : EIATTR_FRAME_SIZE
	.align		4
.L_23:
        /*0090*/ 	.byte	0x04, 0x11
        /*0092*/ 	.short	(.L_25 - .L_24)
	.align		4
.L_24:
        /*0094*/ 	.word	index@(_Z26matrixReductionDestructivePf)
        /*0098*/ 	.word	0x00000000


	//----- nvinfo : EIATTR_REGCOUNT
	.align		4
.L_25:
        /*009c*/ 	.byte	0x04, 0x2f
        /*009e*/ 	.short	(.L_27 - .L_26)
	.align		4
.L_26:
        /*00a0*/ 	.word	index@(_Z15matrixReductionPfS_)
        /*00a4*/ 	.word	0x0000000b


	//----- nvinfo : EIATTR_FRAME_SIZE
	.align		4
.L_27:
        /*00a8*/ 	.byte	0x04, 0x11
        /*00aa*/ 	.short	(.L_29 - .L_28)
	.align		4
.L_28:
        /*00ac*/ 	.word	index@(_Z15matrixReductionPfS_)
        /*00b0*/ 	.word	0x00000000


	//----- nvinfo : EIATTR_MIN_STACK_SIZE
	.align		4
.L_29:
        /*00b4*/ 	.byte	0x04, 0x12
        /*00b6*/ 	.short	(.L_31 - .L_30)
	.align		4
.L_30:
        /*00b8*/ 	.word	index@(_Z15matrixReductionPfS_)
        /*00bc*/ 	.word	0x00000000


	//----- nvinfo : EIATTR_MIN_STACK_SIZE
	.align		4
.L_31:
        /*00c0*/ 	.byte	0x04, 0x12
        /*00c2*/ 	.short	(.L_33 - .L_32)
	.align		4
.L_32:
        /*00c4*/ 	.word	index@(_Z26matrixReductionDestructivePf)
        /*00c8*/ 	.word	0x00000000


	//----- nvinfo : EIATTR_MIN_STACK_SIZE
	.align		4
.L_33:
        /*00cc*/ 	.byte	0x04, 0x12
        /*00ce*/ 	.short	(.L_35 - .L_34)
	.align		4
.L_34:
        /*00d0*/ 	.word	index@(_Z13sigmoidKernelPf)
        /*00d4*/ 	.word	0x00000000


	//----- nvinfo : EIATTR_MIN_STACK_SIZE
	.align		4
.L_35:
        /*00d8*/ 	.byte	0x04, 0x12
        /*00da*/ 	.short	(.L_37 - .L_36)
	.align		4
.L_36:
        /*00dc*/ 	.word	index@(_Z18forwardPropagationPfS_S_i)
        /*00e0*/ 	.word	0x00000000


	//----- nvinfo : EIATTR_MIN_STACK_SIZE
	.align		4
.L_37:
        /*00e4*/ 	.byte	0x04, 0x12
        /*00e6*/ 	.short	(.L_39 - .L_38)
	.align		4
.L_38:
        /*00e8*/ 	.word	index@(_Z32backPropagationSecondKernelPart2PfS_S_S_ff)
        /*00ec*/ 	.word	0x00000000


	//----- nvinfo : EIATTR_MIN_STACK_SIZE
	.align		4
.L_39:
        /*00f0*/ 	.byte	0x04, 0x12
        /*00f2*/ 	.short	(.L_41 - .L_40)
	.align		4
.L_40:
        /*00f4*/ 	.word	index@(_Z32backPropagationSecondKernelPart1PfS_S_S_ff)
        /*00f8*/ 	.word	0x00000000


	//----- nvinfo : EIATTR_MIN_STACK_SIZE
	.align		4
.L_41:
        /*00fc*/ 	.byte	0x04, 0x12
        /*00fe*/ 	.short	(.L_43 - .L_42)
	.align		4
.L_42:
        /*0100*/ 	.word	index@(_Z26backPropagationFirstKernelPfS_S_S_S_S_ff)
        /*0104*/ 	.word	0x00000000
.L_43:


//--------------------- .nv.compat                --------------------------
	.section	.nv.compat,"",@"SHT_CUDA_COMPAT_INFO"
	.align	4
        /*0000*/ 	.byte	0x02, 0x09, 0x00, 0x00, 0x02, 0x02, 0x01, 0x00, 0x02, 0x05, 0x05, 0x00, 0x03, 0x07, 0x01, 0x01
        /*0010*/ 	.byte	0x02, 0x03, 0x00, 0x00, 0x02, 0x06, 0x01, 0x00, 0x04, 0x0b, 0x08, 0x00, 0x09, 0x00, 0x00, 0x00
        /*0020*/ 	.byte	0x00, 0x00, 0x00, 0x00


//--------------------- .nv.info._Z15matrixReductionPfS_ --------------------------
	.section	.nv.info._Z15matrixReductionPfS_,"",@"SHT_CUDA_INFO"
	.sectionflags	@""
	.align	4


	//----- nvinfo : EIATTR_CUDA_API_VERSION
	.align		4
        /*0000*/ 	.byte	0x04, 0x37
        /*0002*/ 	.short	(.L_45 - .L_44)
.L_44:
        /*0004*/ 	.word	0x00000082


	//----- nvinfo : EIATTR_KPARAM_INFO
	.align		4
.L_45:
        /*0008*/ 	.byte	0x04, 0x17
        /*000a*/ 	.short	(.L_47 - .L_46)
.L_46:
        /*000c*/ 	.word	0x00000000
        /*0010*/ 	.short	0x0001
        /*0012*/ 	.short	0x0008
        /*0014*/ 	.byte	0x00, 0xf5, 0x21, 0x00


	//----- nvinfo : EIATTR_KPARAM_INFO
	.align		4
.L_47:
        /*0018*/ 	.byte	0x04, 0x17
        /*001a*/ 	.short	(.L_49 - .L_48)
.L_48:
        /*001c*/ 	.word	0x00000000
        /*0020*/ 	.short	0x0000
        /*0022*/ 	.short	0x0000
        /*0024*/ 	.byte	0x00, 0xf5, 0x21, 0x00


	//----- nvinfo : EIATTR_SPARSE_MMA_MASK
	.align		4
.L_49:
        /*0028*/ 	.byte	0x03, 0x50
        /*002a*/ 	.short	0x0000


	//----- nvinfo : EIATTR_MAXREG_COUNT
	.align		4
        /*002c*/ 	.byte	0x03, 0x1b
        /*002e*/ 	.short	0x00ff


	//----- nvinfo : EIATTR_NUM_BARRIERS
	.align		4
        /*0030*/ 	.byte	0x02, 0x4c
        /*0032*/ 	.byte	0x01
	.zero		1


	//----- nvinfo : EIATTR_MERCURY_ISA_VERSION
	.align		4
        /*0034*/ 	.byte	0x03, 0x5f
        /*0036*/ 	.short	0x0101


	//----- nvinfo : EIATTR_VRC_CTA_INIT_COUNT
	.align		4
        /*0038*/ 	.byte	0x02, 0x4a
	.zero		1
	.zero		1


	//----- nvinfo : EIATTR_CBANK_PARAM_SIZE
	.align		4
        /*003c*/ 	.byte	0x03, 0x19
        /*003e*/ 	.short	0x0010


	//----- nvinfo : EIATTR_PARAM_CBANK
	.align		4
        /*0040*/ 	.byte	0x04, 0x0a
        /*0042*/ 	.short	(.L_51 - .L_50)
	.align		4
.L_50:
        /*0044*/ 	.word	index@(.nv.constant0._Z15matrixReductionPfS_)
        /*0048*/ 	.short	0x0380
        /*004a*/ 	.short	0x0010


	//----- nvinfo : EIATTR_SW_WAR
	.align		4
.L_51:
        /*004c*/ 	.byte	0x04, 0x36
        /*004e*/ 	.short	(.L_53 - .L_52)
.L_52:
        /*0050*/ 	.word	0x00000008
.L_53:


//--------------------- .nv.info._Z26matrixReductionDestructivePf --------------------------
	.section	.nv.info._Z26matrixReductionDestructivePf,"",@"SHT_CUDA_INFO"
	.sectionflags	@""
	.align	4


	//----- nvinfo : EIATTR_CUDA_API_VERSION
	.align		4
        /*0000*/ 	.byte	0x04, 0x37
        /*0002*/ 	.short	(.L_55 - .L_54)
.L_54:
        /*0004*/ 	.word	0x00000082


	//----- nvinfo : EIATTR_KPARAM_INFO
	.align		4
.L_55:
        /*0008*/ 	.byte	0x04, 0x17
        /*000a*/ 	.short	(.L_57 - .L_56)
.L_56:
        /*000c*/ 	.word	0x00000000
        /*0010*/ 	.short	0x0000
        /*0012*/ 	.short	0x0000
        /*0014*/ 	.byte	0x00, 0xf5, 0x21, 0x00


	//----- nvinfo : EIATTR_SPARSE_MMA_MASK
	.align		4
.L_57:
        /*0018*/ 	.byte	0x03, 0x50
        /*001a*/ 	.short	0x0000


	//----- nvinfo : EIATTR_MAXREG_COUNT
	.align		4
        /*001c*/ 	.byte	0x03, 0x1b
        /*001e*/ 	.short	0x00ff


	//----- nvinfo : EIATTR_NUM_BARRIERS
	.align		4
        /*0020*/ 	.byte	0x02, 0x4c
        /*0022*/ 	.byte	0x01
	.zero		1


	//----- nvinfo : EIATTR_MERCURY_ISA_VERSION
	.align		4
        /*0024*/ 	.byte	0x03, 0x5f
        /*0026*/ 	.short	0x0101


	//----- nvinfo : EIATTR_VRC_CTA_INIT_COUNT
	.align		4
        /*0028*/ 	.byte	0x02, 0x4a
	.zero		1
	.zero		1


	//----- nvinfo : EIATTR_CBANK_PARAM_SIZE
	.align		4
        /*002c*/ 	.byte	0x03, 0x19
        /*002e*/ 	.short	0x0008


	//----- nvinfo : EIATTR_PARAM_CBANK
	.align		4
        /*0030*/ 	.byte	0x04, 0x0a
        /*0032*/ 	.short	(.L_59 - .L_58)
	.align		4
.L_58:
        /*0034*/ 	.word	index@(.nv.constant0._Z26matrixReductionDestructivePf)
        /*0038*/ 	.short	0x0380
        /*003a*/ 	.short	0x0008


	//----- nvinfo : EIATTR_SW_WAR
	.align		4
.L_59:
        /*003c*/ 	.byte	0x04, 0x36
        /*003e*/ 	.short	(.L_61 - .L_60)
.L_60:
        /*0040*/ 	.word	0x00000008
.L_61:


//--------------------- .nv.info._Z13sigmoidKernelPf --------------------------
	.section	.nv.info._Z13sigmoidKernelPf,"",@"SHT_CUDA_INFO"
	.sectionflags	@""
	.align	4


	//----- nvinfo : EIATTR_CUDA_API_VERSION
	.align		4
        /*0000*/ 	.byte	0x04, 0x37
        /*0002*/ 	.short	(.L_63 - .L_62)
.L_62:
        /*0004*/ 	.word	0x00000082


	//----- nvinfo : EIATTR_KPARAM_INFO
	.align		4
.L_63:
        /*0008*/ 	.byte	0x04, 0x17
        /*000a*/ 	.short	(.L_65 - .L_64)
.L_64:
        /*000c*/ 	.word	0x00000000
        /*0010*/ 	.short	0x0000
        /*0012*/ 	.short	0x0000
        /*0014*/ 	.byte	0x00, 0xf5, 0x21, 0x00


	//----- nvinfo : EIATTR_SPARSE_MMA_MASK
	.align		4
.L_65:
        /*0018*/ 	.byte	0x03, 0x50
        /*001a*/ 	.short	0x0000


	//----- nvinfo : EIATTR_MAXREG_COUNT
	.align		4
        /*001c*/ 	.byte	0x03, 0x1b
        /*001e*/ 	.short	0x00ff


	//----- nvinfo : EIATTR_MERCURY_ISA_VERSION
	.align		4
        /*0020*/ 	.byte	0x03, 0x5f
        /*0022*/ 	.short	0x0101


	//----- nvinfo : EIATTR_VRC_CTA_INIT_COUNT
	.align		4
        /*0024*/ 	.byte	0x02, 0x4a
	.zero		1
	.zero		1


	//----- nvinfo : EIATTR_EXIT_INSTR_OFFSETS
	.align		4
        /*0028*/ 	.byte	0x04, 0x1c
        /*002a*/ 	.short	(.L_67 - .L_66)


	//   ....[0]....
.L_66:
        /*002c*/ 	.word	0x000001e0


	//----- nvinfo : EIATTR_CRS_STACK_SIZE
	.align		4
.L_67:
        /*0030*/ 	.byte	0x04, 0x1e
        /*0032*/ 	.short	(.L_69 - .L_68)
.L_68:
        /*0034*/ 	.word	0x00000000


	//----- nvinfo : EIATTR_CBANK_PARAM_SIZE
	.align		4
.L_69:
        /*0038*/ 	.byte	0x03, 0x19
        /*003a*/ 	.short	0x0008


	//----- nvinfo : EIATTR_PARAM_CBANK
	.align		4
        /*003c*/ 	.byte	0x04, 0x0a
        /*003e*/ 	.short	(.L_71 - .L_70)
	.align		4
.L_70:
        /*0040*/ 	.word	index@(.nv.constant0._Z13sigmoidKernelPf)
        /*0044*/ 	.short	0x0380
        /*0046*/ 	.short	0x0008


	//----- nvinfo : EIATTR_SW_WAR
	.align		4
.L_71:
        /*0048*/ 	.byte	0x04, 0x36
        /*004a*/ 	.short	(.L_73 - .L_72)
.L_72:
        /*004c*/ 	.word	0x00000008
.L_73:


//--------------------- .nv.info._Z18forwardPropagationPfS_S_i --------------------------
	.section	.nv.info._Z18forwardPropagationPfS_S_i,"",@"SHT_CUDA_INFO"
	.sectionflags	@""
	.align	4


	//----- nvinfo : EIATTR_CUDA_API_VERSION
	.align		4
        /*0000*/ 	.byte	0x04, 0x37
        /*0002*/ 	.short	(.L_75 - .L_74)
.L_74:
        /*0004*/ 	.word	0x00000082


	//----- nvinfo : EIATTR_KPARAM_INFO
	.align		4
.L_75:
        /*0008*/ 	.byte	0x04, 0x17
        /*000a*/ 	.short	(.L_77 - .L_76)
.L_76:
        /*000c*/ 	.word	0x00000000
        /*0010*/ 	.short	0x0003
        /*0012*/ 	.short	0x0018
        /*0014*/ 	.byte	0x00, 0xf0, 0x11, 0x00


	//----- nvinfo : EIATTR_KPARAM_INFO
	.align		4
.L_77:
        /*0018*/ 	.byte	0x04, 0x17
        /*001a*/ 	.short	(.L_79 - .L_78)
.L_78:
        /*001c*/ 	.word	0x00000000
        /*0020*/ 	.short	0x0002
        /*0022*/ 	.short	0x0010
        /*0024*/ 	.byte	0x00, 0xf5, 0x21, 0x00


	//----- nvinfo : EIATTR_KPARAM_INFO
	.align		4
.L_79:
        /*0028*/ 	.byte	0x04, 0x17
        /*002a*/ 	.short	(.L_81 - .L_80)
.L_80:
        /*002c*/ 	.word	0x00000000
        /*0030*/ 	.short	0x0001
        /*0032*/ 	.short	0x0008
        /*0034*/ 	.byte	0x00, 0xf5, 0x21, 0x00


	//----- nvinfo : EIATTR_KPARAM_INFO
	.align		4
.L_81:
        /*0038*/ 	.byte	0x04, 0x17
        /*003a*/ 	.short	(.L_83 - .L_82)
.L_82:
        /*003c*/ 	.word	0x00000000
        /*0040*/ 	.short	0x0000
        /*0042*/ 	.short	0x0000
        /*0044*/ 	.byte	0x00, 0xf5, 0x21, 0x00


	//----- nvinfo : EIATTR_SPARSE_MMA_MASK
	.align		4
.L_83:
        /*0048*/ 	.byte	0x03, 0x50
        /*004a*/ 	.short	0x0000


	//----- nvinfo : EIATTR_MAXREG_COUNT
	.align		4
        /*004c*/ 	.byte	0x03, 0x1b
        /*004e*/ 	.short	0x00ff


	//----- nvinfo : EIATTR_MERCURY_ISA_VERSION
	.align		4
        /*0050*/ 	.byte	0x03, 0x5f
        /*0052*/ 	.short	0x0101


	//----- nvinfo : EIATTR_VRC_CTA_INIT_COUNT
	.align		4
        /*0054*/ 	.byte	0x02, 0x4a
	.zero		1
	.zero		1


	//----- nvinfo : EIATTR_EXIT_INSTR_OFFSETS
	.align		4
        /*0058*/ 	.byte	0x04, 0x1c
        /*005a*/ 	.short	(.L_85 - .L_84)


	//   ....[0]....
.L_84:
        /*005c*/ 	.word	0x00000120


	//----- nvinfo : EIATTR_CBANK_PARAM_SIZE
	.align		4
.L_85:
        /*0060*/ 	.byte	0x03, 0x19
        /*0062*/ 	.short	0x001c


	//----- nvinfo : EIATTR_PARAM_CBANK
	.align		4
        /*0064*/ 	.byte	0x04, 0x0a
        /*0066*/ 	.short	(.L_87 - .L_86)
	.align		4
.L_86:
        /*0068*/ 	.word	index@(.nv.constant0._Z18forwardPropagationPfS_S_i)
        /*006c*/ 	.short	0x0380
        /*006e*/ 	.short	0x001c


	//----- nvinfo : EIATTR_SW_WAR
	.align		4
.L_87:
        /*0070*/ 	.byte	0x04, 0x36
        /*0072*/ 	.short	(.L_89 - .L_88)
.L_88:
        /*0074*/ 	.word	0x00000008
.L_89:


//--------------------- .nv.info._Z32backPropagationSecondKernelPart2PfS_S_S_ff --------------------------
	.section	.nv.info._Z32backPropagationSecondKernelPart2PfS_S_S_ff,"",@"SHT_CUDA_INFO"
	.sectionflags	@""
	.align	4


	//----- nvinfo : EIATTR_CUDA_API_VERSION
	.align		4
        /*0000*/ 	.byte	0x04, 0x37
        /*0002*/ 	.short	(.L_91 - .L_90)
.L_90:
        /*0004*/ 	.word	0x00000082


	//----- nvinfo : EIATTR_KPARAM_INFO
	.align		4
.L_91:
        /*0008*/ 	.byte	0x04, 0x17
        /*000a*/ 	.short	(.L_93 - .L_92)
.L_92:
        /*000c*/ 	.word	0x00000000
        /*0010*/ 	.short	0x0005
        /*0012*/ 	.short	0x0024
        /*0014*/ 	.byte	0x00, 0xf0, 0x11, 0x00


	//----- nvinfo : EIATTR_KPARAM_INFO
	.align		4
.L_93:
        /*0018*/ 	.byte	0x04, 0x17
        /*001a*/ 	.short	(.L_95 - .L_94)
.L_94:
        /*001c*/ 	.word	0x00000000
        /*0020*/ 	.short	0x0004
        /*0022*/ 	.short	0x0020
        /*0024*/ 	.byte	0x00, 0xf0, 0x11, 0x00


	//----- nvinfo : EIATTR_KPARAM_INFO
	.align		4
.L_95:
        /*0028*/ 	.byte	0x04, 0x17
        /*002a*/ 	.short	(.L_97 - .L_96)
.L_96:
        /*002c*/ 	.word	0x00000000
        /*0030*/ 	.short	0x0003
        /*0032*/ 	.short	0x0018
        /*0034*/ 	.byte	0x00, 0xf5, 0x21, 0x00


	//----- nvinfo : EIATTR_KPARAM_INFO
	.align		4
.L_97:
        /*0038*/ 	.byte	0x04, 0x17
        /*003a*/ 	.short	(.L_99 - .L_98)
.L_98:
        /*003c*/ 	.word	0x00000000
        /*0040*/ 	.short	0x0002
        /*0042*/ 	.short	0x0010
        /*0044*/ 	.byte	0x00, 0xf5, 0x21, 0x00


	//----- nvinfo : EIATTR_KPARAM_INFO
	.align		4
.L_99:
        /*0048*/ 	.byte	0x04, 0x17
        /*004a*/ 	.short	(.L_101 - .L_100)
.L_100:
        /*004c*/ 	.word	0x00000000
        /*0050*/ 	.short	0x0001
        /*0052*/ 	.short	0x0008
        /*0054*/ 	.byte	0x00, 0xf5, 0x21, 0x00


	//----- nvinfo : EIATTR_KPARAM_INFO
	.align		4
.L_101:
        /*0058*/ 	.byte	0x04, 0x17
        /*005a*/ 	.short	(.L_103 - .L_102)
.L_102:
        /*005c*/ 	.word	0x00000000
        /*0060*/ 	.short	0x0000
        /*0062*/ 	.short	0x0000
        /*0064*/ 	.byte	0x00, 0xf5, 0x21, 0x00


	//----- nvinfo : EIATTR_SPARSE_MMA_MASK
	.align		4
.L_103:
        /*0068*/ 	.byte	0x03, 0x50
        /*006a*/ 	.short	0x0000


	//----- nvinfo : EIATTR_MAXREG_COUNT
	.align		4
        /*006c*/ 	.byte	0x03, 0x1b
        /*006e*/ 	.short	0x00ff


	//----- nvinfo : EIATTR_MERCURY_ISA_VERSION
	.align		4
        /*0070*/ 	.byte	0x03, 0x5f
        /*0072*/ 	.short	0x0101


	//----- nvinfo : EIATTR_VRC_CTA_INIT_COUNT
	.align		4
        /*0074*/ 	.byte	0x02, 0x4a
	.zero		1
	.zero		1


	//----- nvinfo : EIATTR_EXIT_INSTR_OFFSETS
	.align		4
        /*0078*/ 	.byte	0x04, 0x1c
        /*007a*/ 	.short	(.L_105 - .L_104)


	//   ....[0]....
.L_104:
        /*007c*/ 	.word	0x000001d0


	//----- nvinfo : EIATTR_CBANK_PARAM_SIZE
	.align		4
.L_105:
        /*0080*/ 	.byte	0x03, 0x19
        /*0082*/ 	.short	0x0028


	//----- nvinfo : EIATTR_PARAM_CBANK
	.align		4
        /*0084*/ 	.byte	0x04, 0x0a
        /*0086*/ 	.short	(.L_107 - .L_106)
	.align		4
.L_106:
        /*0088*/ 	.word	index@(.nv.constant0._Z32backPropagationSecondKernelPart2PfS_S_S_ff)
        /*008c*/ 	.short	0x0380
        /*008e*/ 	.short	0x0028


	//----- nvinfo : EIATTR_SW_WAR
	.align		4
.L_107:
        /*0090*/ 	.byte	0x04, 0x36
        /*0092*/ 	.short	(.L_109 - .L_108)
.L_108:
        /*0094*/ 	.word	0x00000008
.L_109:


//--------------------- .nv.info._Z32backPropagationSecondKernelPart1PfS_S_S_ff --------------------------
	.section	.nv.info._Z32backPropagationSecondKernelPart1PfS_S_S_ff,"",@"SHT_CUDA_INFO"
	.sectionflags	@""
	.align	4


	//----- nvinfo : EIATTR_CUDA_API_VERSION
	.align		4
        /*0000*/ 	.byte	0x04, 0x37
        /*0002*/ 	.short	(.L_111 - .L_110)
.L_110:
        /*0004*/ 	.word	0x00000082


	//----- nvinfo : EIATTR_KPARAM_INFO
	.align		4
.L_111:
        /*0008*/ 	.byte	0x04, 0x17
        /*000a*/ 	.short	(.L_113 - .L_112)
.L_112:
        /*000c*/ 	.word	0x00000000
        /*0010*/ 	.short	0x0005
        /*0012*/ 	.short	0x0024
        /*0014*/ 	.byte	0x00, 0xf0, 0x11, 0x00


	//----- nvinfo : EIATTR_KPARAM_INFO
	.align		4
.L_113:
        /*0018*/ 	.byte	0x04, 0x17
        /*001a*/ 	.short	(.L_115 - .L_114)
.L_114:
        /*001c*/ 	.word	0x00000000
        /*0020*/ 	.short	0x0004
        /*0022*/ 	.short	0x0020
        /*0024*/ 	.byte	0x00, 0xf0, 0x11, 0x00


	//----- nvinfo : EIATTR_KPARAM_INFO
	.align		4
.L_115:
        /*0028*/ 	.byte	0x04, 0x17
        /*002a*/ 	.short	(.L_117 - .L_116)
.L_116:
        /*002c*/ 	.word	0x00000000
        /*0030*/ 	.short	0x0003
        /*0032*/ 	.short	0x0018
        /*0034*/ 	.byte	0x00, 0xf5, 0x21, 0x00


	//----- nvinfo : EIATTR_KPARAM_INFO
	.align		4
.L_117:
        /*0038*/ 	.byte	0x04, 0x17
        /*003a*/ 	.short	(.L_119 - .L_118)
.L_118:
        /*003c*/ 	.word	0x00000000
        /*0040*/ 	.short	0x0002
        /*0042*/ 	.short	0x0010
        /*0044*/ 	.byte	0x00, 0xf5, 0x21, 0x00


	//----- nvinfo : EIATTR_KPARAM_INFO
	.align		4
.L_119:
        /*0048*/ 	.byte	0x04, 0x17
        /*004a*/ 	.short	(.L_121 - .L_120)
.L_120:
        /*004c*/ 	.word	0x00000000
        /*0050*/ 	.short	0x0001
        /*0052*/ 	.short	0x0008
        /*0054*/ 	.byte	0x00, 0xf5, 0x21, 0x00


	//----- nvinfo : EIATTR_KPARAM_INFO
	.align		4
.L_121:
        /*0058*/ 	.byte	0x04, 0x17
        /*005a*/ 	.short	(.L_123 - .L_122)
.L_122:
        /*005c*/ 	.word	0x00000000
        /*0060*/ 	.short	0x0000
        /*0062*/ 	.short	0x0000
        /*0064*/ 	.byte	0x00, 0xf5, 0x21, 0x00


	//----- nvinfo : EIATTR_SPARSE_MMA_MASK
	.align		4
.L_123:
        /*0068*/ 	.byte	0x03, 0x50
        /*006a*/ 	.short	0x0000


	//----- nvinfo : EIATTR_MAXREG_COUNT
	.align		4
        /*006c*/ 	.byte	0x03, 0x1b
        /*006e*/ 	.short	0x00ff


	//----- nvinfo : EIATTR_MERCURY_ISA_VERSION
	.align		4
        /*0070*/ 	.byte	0x03, 0x5f
        /*0072*/ 	.short	0x0101


	//----- nvinfo : EIATTR_VRC_CTA_INIT_COUNT
	.align		4
        /*0074*/ 	.byte	0x02, 0x4a
	.zero		1
	.zero		1


	//----- nvinfo : EIATTR_EXIT_INSTR_OFFSETS
	.align		4
        /*0078*/ 	.byte	0x04, 0x1c
        /*007a*/ 	.short	(.L_125 - .L_124)


	//   ....[0]....
.L_124:
        /*007c*/ 	.word	0x00000160


	//----- nvinfo : EIATTR_CBANK_PARAM_SIZE
	.align		4
.L_125:
        /*0080*/ 	.byte	0x03, 0x19
        /*0082*/ 	.short	0x0028


	//----- nvinfo : EIATTR_PARAM_CBANK
	.align		4
        /*0084*/ 	.byte	0x04, 0x0a
        /*0086*/ 	.short	(.L_127 - .L_126)
	.align		4
.L_126:
        /*0088*/ 	.word	index@(.nv.constant0._Z32backPropagationSecondKernelPart1PfS_S_S_ff)
        /*008c*/ 	.short	0x0380
        /*008e*/ 	.short	0x0028


	//----- nvinfo : EIATTR_SW_WAR
	.align		4
.L_127:
        /*0090*/ 	.byte	0x04, 0x36
        /*0092*/ 	.short	(.L_129 - .L_128)
.L_128:
        /*0094*/ 	.word	0x00000008
.L_129:


//--------------------- .nv.info._Z26backPropagationFirstKernelPfS_S_S_S_S_ff --------------------------
	.section	.nv.info._Z26backPropagationFirstKernelPfS_S_S_S_S_ff,"",@"SHT_CUDA_INFO"
	.sectionflags	@""
	.align	4


	//----- nvinfo : EIATTR_CUDA_API_VERSION
	.align		4
        /*0000*/ 	.byte	0x04, 0x37
        /*0002*/ 	.short	(.L_131 - .L_130)
.L_130:
        /*0004*/ 	.word	0x00000082


	//----- nvinfo : EIATTR_KPARAM_INFO
	.align		4
.L_131:
        /*0008*/ 	.byte	0x04, 0x17
        /*000a*/ 	.short	(.L_133 - .L_132)
.L_132:
        /*000c*/ 	.word	0x00000000
        /*0010*/ 	.short	0x0007
        /*0012*/ 	.short	0x0034
        /*0014*/ 	.byte	0x00, 0xf0, 0x11, 0x00


	//----- nvinfo : EIATTR_KPARAM_INFO
	.align		4
.L_133:
        /*0018*/ 	.byte	0x04, 0x17
        /*001a*/ 	.short	(.L_135 - .L_134)
.L_134:
        /*001c*/ 	.word	0x00000000
        /*0020*/ 	.short	0x0006
        /*0022*/ 	.short	0x0030
        /*0024*/ 	.byte	0x00, 0xf0, 0x11, 0x00


	//----- nvinfo : EIATTR_KPARAM_INFO
	.align		4
.L_135:
        /*0028*/ 	.byte	0x04, 0x17
        /*002a*/ 	.short	(.L_137 - .L_136)
.L_136:
        /*002c*/ 	.word	0x00000000
        /*0030*/ 	.short	0x0005
        /*0032*/ 	.short	0x0028
        /*0034*/ 	.byte	0x00, 0xf5, 0x21, 0x00


	//----- nvinfo : EIATTR_KPARAM_INFO
	.align		4
.L_137:
        /*0038*/ 	.byte	0x04, 0x17
        /*003a*/ 	.short	(.L_139 - .L_138)
.L_138:
        /*003c*/ 	.word	0x00000000
        /*0040*/ 	.short	0x0004
        /*0042*/ 	.short	0x0020
        /*0044*/ 	.byte	0x00, 0xf5, 0x21, 0x00


	//----- nvinfo : EIATTR_KPARAM_INFO
	.align		4
.L_139:
        /*0048*/ 	.byte	0x04, 0x17
        /*004a*/ 	.short	(.L_141 - .L_140)
.L_140:
        /*004c*/ 	.word	0x00000000
        /*0050*/ 	.short	0x0003
        /*0052*/ 	.short	0x0018
        /*0054*/ 	.byte	0x00, 0xf5, 0x21, 0x00


	//----- nvinfo : EIATTR_KPARAM_INFO
	.align		4
.L_141:
        /*0058*/ 	.byte	0x04, 0x17
        /*005a*/ 	.short	(.L_143 - .L_142)
.L_142:
        /*005c*/ 	.word	0x00000000
        /*0060*/ 	.short	0x0002
        /*0062*/ 	.short	0x0010
        /*0064*/ 	.byte	0x00, 0xf5, 0x21, 0x00


	//----- nvinfo : EIATTR_KPARAM_INFO
	.align		4
.L_143:
        /*0068*/ 	.byte	0x04, 0x17
        /*006a*/ 	.short	(.L_145 - .L_144)
.L_144:
        /*006c*/ 	.word	0x00000000
        /*0070*/ 	.short	0x0001
        /*0072*/ 	.short	0x0008
        /*0074*/ 	.byte	0x00, 0xf5, 0x21, 0x00


	//----- nvinfo : EIATTR_KPARAM_INFO
	.align		4
.L_145:
        /*0078*/ 	.byte	0x04, 0x17
        /*007a*/ 	.short	(.L_147 - .L_146)
.L_146:
        /*007c*/ 	.word	0x00000000
        /*0080*/ 	.short	0x0000
        /*0082*/ 	.short	0x0000
        /*0084*/ 	.byte	0x00, 0xf5, 0x21, 0x00


	//----- nvinfo : EIATTR_SPARSE_MMA_MASK
	.align		4
.L_147:
        /*0088*/ 	.byte	0x03, 0x50
        /*008a*/ 	.short	0x0000


	//----- nvinfo : EIATTR_MAXREG_COUNT
	.align		4
        /*008c*/ 	.byte	0x03, 0x1b
        /*008e*/ 	.short	0x00ff


	//----- nvinfo : EIATTR_MERCURY_ISA_VERSION
	.align		4
        /*0090*/ 	.byte	0x03, 0x5f
        /*0092*/ 	.short	0x0101


	//----- nvinfo : EIATTR_VRC_CTA_INIT_COUNT
	.align		4
        /*0094*/ 	.byte	0x02, 0x4a
	.zero		1
	.zero		1


	//----- nvinfo : EIATTR_EXIT_INSTR_OFFSETS
	.align		4
        /*0098*/ 	.byte	0x04, 0x1c
        /*009a*/ 	.short	(.L_149 - .L_148)


	//   ....[0]....
.L_148:
        /*009c*/ 	.word	0x00000220


	//----- nvinfo : EIATTR_CBANK_PARAM_SIZE
	.align		4
.L_149:
        /*00a0*/ 	.byte	0x03, 0x19
        /*00a2*/ 	.short	0x0038


	//----- nvinfo : EIATTR_PARAM_CBANK
	.align		4
        /*00a4*/ 	.byte	0x04, 0x0a
        /*00a6*/ 	.short	(.L_151 - .L_150)
	.align		4
.L_150:
        /*00a8*/ 	.word	index@(.nv.constant0._Z26backPropagationFirstKernelPfS_S_S_S_S_ff)
        /*00ac*/ 	.short	0x0380
        /*00ae*/ 	.short	0x0038


	//----- nvinfo : EIATTR_SW_WAR
	.align		4
.L_151:
        /*00b0*/ 	.byte	0x04, 0x36
        /*00b2*/ 	.short	(.L_153 - .L_152)
.L_152:
        /*00b4*/ 	.word	0x00000008
.L_153:


//--------------------- .nv.callgraph             --------------------------
	.section	.nv.callgraph,"",@"SHT_CUDA_CALLGRAPH"
	.align	4
	.sectionentsize	8
	.align		4
        /*0000*/ 	.word	0x00000000
	.align		4
        /*0004*/ 	.word	0xffffffff
	.align		4
        /*0008*/ 	.word	0x00000000
	.align		4
        /*000c*/ 	.word	0xfffffffe
	.align		4
        /*0010*/ 	.word	0x00000000
	.align		4
        /*0014*/ 	.word	0xfffffffd
	.align		4
        /*0018*/ 	.word	0x00000000
	.align		4
        /*001c*/ 	.word	0xfffffffc


//--------------------- .text._Z15matrixReductionPfS_ --------------------------
	.section	.text._Z15matrixReductionPfS_,"ax",@progbits
	.align	128
        .global         _Z15matrixReductionPfS_
        .type           _Z15matrixReductionPfS_,@function
        .size           _Z15matrixReductionPfS_,(.L_x_17 - _Z15matrixReductionPfS_)
        .other          _Z15matrixReductionPfS_,@"STO_CUDA_ENTRY STV_DEFAULT"
_Z15matrixReductionPfS_:
.text._Z15matrixReductionPfS_:
[----:B------:R-:W-:Y:S01]  /*0000*/  LDC R1, c[0x0][0x37c] ;  /* 0x0000df00ff017b82 */ /* 0x000fe20000000800 */
[----:B------:R-:W0:Y:S07]  /*0010*/  S2R R7, SR_TID.X ;  /* 0x0000000000077919 */ /* 0x000e2e0000002100 */
[----:B------:R-:W0:Y:S01]  /*0020*/  S2UR UR6, SR_CTAID.X ;  /* 0x00000000000679c3 */ /* 0x000e220000002500 */
[----:B------:R-:W1:Y:S07]  /*0030*/  LDCU.64 UR4, c[0x0][0x358] ;  /* 0x00006b00ff0477ac */ /* 0x000e6e0008000a00 */
[----:B------:R-:W0:Y:S08]  /*0040*/  LDC R8, c[0x0][0x360] ;  /* 0x0000d800ff087b82 */ /* 0x000e300000000800 */
[----:B------:R-:W2:Y:S01]  /*0050*/  LDC.64 R2, c[0x0][0x380] ;  /* 0x0000e000ff027b82 */ /* 0x000ea20000000a00 */
[----:B0-----:R-:W-:-:S04]  /*0060*/  IMAD R5, R8, UR6, R7 ;  /* 0x0000000608057c24 */ /* 0x001fc8000f8e0207 */
[----:B--2---:R-:W-:-:S06]  /*0070*/  IMAD.WIDE.U32 R2, R5, 0x4, R2 ;  /* 0x0000000405027825 */ /* 0x004fcc00078e0002 */
[----:B-1----:R-:W2:Y:S01]  /*0080*/  LDG.E R2, desc[UR4][R2.64] ;  /* 0x0000000402027981 */ /* 0x002ea2000c1e1900 */
[----:B------:R-:W0:Y:S01]  /*0090*/  S2UR UR5, SR_CgaCtaId ;  /* 0x00000000000579c3 */ /* 0x000e220000008800 */
[----:B------:R-:W-:Y:S01]  /*00a0*/  UMOV UR4, 0x400 ;  /* 0x0000040000047882 */ /* 0x000fe20000000000 */
[----:B------:R-:W-:Y:S02]  /*00b0*/  VIADD R0, R7, 0x1 ;  /* 0x0000000107007836 */ /* 0x000fe40000000000 */
[----:B------:R-:W-:Y:S01]  /*00c0*/  IMAD.MOV.U32 R4, RZ, RZ, R8 ;  /* 0x000000ffff047224 */ /* 0x000fe200078e0008 */
[----:B0-----:R-:W-:-:S06]  /*00d0*/  ULEA UR4, UR5, UR4, 0x18 ;  /* 0x0000000405047291 */ /* 0x001fcc000f8ec0ff */
[----:B------:R-:W-:-:S05]  /*00e0*/  LEA R5, R7, UR4, 0x2 ;  /* 0x0000000407057c11 */ /* 0x000fca000f8e10ff */
[----:B--2---:R0:W-:Y:S01]  /*00f0*/  STS [R5], R2 ;  /* 0x0000000205007388 */ /* 0x0041e20000000800 */
[----:B------:R-:W-:Y:S06]  /*0100*/  BAR.SYNC.DEFER_BLOCKING 0x0 ;  /* 0x0000000000007b1d */ /* 0x000fec0000010000 */
.L_x_0:
[----:B------:R-:W-:-:S04]  /*0110*/  SHF.R.U32.HI R4, RZ, 0x1, R4 ;  /* 0x00000001ff047819 */ /* 0x000fc80000011604 */
[----:B0-----:R-:W-:-:S04]  /*0120*/  IADD3 R2, PT, PT, R0, R4, RZ ;  /* 0x0000000400027210 */ /* 0x001fc80007ffe0ff */
[----:B------:R-:W-:-:S04]  /*0130*/  ISETP.GE.U32.AND P0, PT, R2, R8, PT ;  /* 0x000000080200720c */ /* 0x000fc80003f06070 */
[----:B------:R-:W-:-:S13]  /*0140*/  ISETP.GT.U32.OR P0, PT, R7, R4, P0 ;  /* 0x000000040700720c */ /* 0x000fda0000704470 */
[----:B------:R-:W-:Y:S01]  /*0150*/  @!P0 LEA R2, R4, R5, 0x2 ;  /* 0x0000000504028211 */ /* 0x000fe200078e10ff */
[----:B------:R-:W-:Y:S05]  /*0160*/  @!P0 LDS R3, [R5] ;  /* 0x0000000005038984 */ /* 0x000fea0000000800 */
[----:B------:R-:W0:Y:S02]  /*0170*/  @!P0 LDS R2, [R2+0x4] ;  /* 0x0000040002028984 */ /* 0x000e240000000800 */
[----:B01----:R-:W-:-:S05]  /*0180*/  @!P0 FADD R6, R2, R3 ;  /* 0x0000000302068221 */ /* 0x003fca0000000000 */
[----:B------:R1:W-:Y:S01]  /*0190*/  @!P0 STS [R5], R6 ;  /* 0x0000000605008388 */ /* 0x0003e20000000800 */
[----:B------:R-:W-:Y:S06]  /*01a0*/  BAR.SYNC.DEFER_BLOCKING 0x0 ;  /* 0x0000000000007b1d */ /* 0x000fec0000010000 */
[----:B------:R-:W-:Y:S05]  /*01b0*/  BRA `(.L_x_0) ;  /* 0xfffffffc00d47947 */ /* 0x000fea000383ffff */
.L_x_1:
[----:B------:R-:W-:-:S00]  /*01c0*/  BRA `(.L_x_1) ;  /* 0xfffffffc00fc7947 */ /* 0x000fc0000383ffff */
[----:B------:R-:W-:-:S00]  /*01d0*/  NOP ;  /* 0x0000000000007918 */ /* 0x000fc00000000000 */
        /* <DEDUP_REMOVED lines=10> */
.L_x_17:


//--------------------- .text._Z26matrixReductionDestructivePf --------------------------
	.section	.text._Z26matrixReductionDestructivePf,"ax",@progbits
	.align	128
        .global         _Z26matrixReductionDestructivePf
        .type           _Z26matrixReductionDestructivePf,@function
        .size           _Z26matrixReductionDestructivePf,(.L_x_18 - _Z26matrixReductionDestructivePf)
        .other          _Z26matrixReductionDestructivePf,@"STO_CUDA_ENTRY STV_DEFAULT"
_Z26matrixReductionDestructivePf:
.text._Z26matrixReductionDestructivePf:
        /* <DEDUP_REMOVED lines=17> */
.L_x_2:
        /* <DEDUP_REMOVED lines=11> */
.L_x_3:
        /* <DEDUP_REMOVED lines=12> */
.L_x_18:


//--------------------- .text._Z13sigmoidKernelPf --------------------------
	.section	.text._Z13sigmoidKernelPf,"ax",@progbits
	.align	128
        .global         _Z13sigmoidKernelPf
        .type           _Z13sigmoidKernelPf,@function
        .size           _Z13sigmoidKernelPf,(.L_x_16 - _Z13sigmoidKernelPf)
        .other          _Z13sigmoidKernelPf,@"STO_CUDA_ENTRY STV_DEFAULT"
_Z13sigmoidKernelPf:
.text._Z13sigmoidKernelPf:
[----:B------:R-:W-:Y:S01]  /*0000*/  LDC R1, c[0x0][0x37c] ;  /* 0x0000df00ff017b82 */ /* 0x000fe20000000800 */
[----:B------:R-:W0:Y:S07]  /*0010*/  S2R R3, SR_TID.X ;  /* 0x0000000000037919 */ /* 0x000e2e0000002100 */
[----:B------:R-:W0:Y:S01]  /*0020*/  LDC.64 R4, c[0x0][0x380] ;  /* 0x0000e000ff047b82 */ /* 0x000e220000000a00 */
[----:B------:R-:W1:Y:S01]  /*0030*/  LDCU.64 UR4, c[0x0][0x358] ;  /* 0x00006b00ff0477ac */ /* 0x000e620008000a00 */
[----:B0-----:R-:W-:-:S05]  /*0040*/  IMAD.WIDE.U32 R4, R3, 0x4, R4 ;  /* 0x0000000403047825 */ /* 0x001fca00078e0004 */
[----:B-1----:R-:W2:Y:S01]  /*0050*/  LDG.E R0, desc[UR4][R4.64] ;  /* 0x0000000404007981 */ /* 0x002ea2000c1e1900 */
[----:B------:R-:W-:Y:S01]  /*0060*/  IMAD.MOV.U32 R3, RZ, RZ, 0x3bbb989d ;  /* 0x3bbb989dff037424 */ /* 0x000fe200078e00ff */
[----:B------:R-:W-:Y:S01]  /*0070*/  BSSY.RECONVERGENT B0, `(.L_x_4) ;  /* 0x0000015000007945 */ /* 0x000fe20003800200 */
[----:B------:R-:W-:Y:S02]  /*0080*/  IMAD.MOV.U32 R7, RZ, RZ, 0x437c0000 ;  /* 0x437c0000ff077424 */ /* 0x000fe400078e00ff */
[----:B--2---:R-:W-:-:S04]  /*0090*/  FFMA.SAT R2, R0, R3, 0.5 ;  /* 0x3f00000000027423 */ /* 0x004fc80000002003 */
[----:B------:R-:W-:-:S04]  /*00a0*/  FFMA.RM R2, R2, R7, 12582913 ;  /* 0x4b40000102027423 */ /* 0x000fc80000004007 */
[C---:B------:R-:W-:Y:S01]  /*00b0*/  FADD R3, R2.reuse, -12583039 ;  /* 0xcb40007f02037421 */ /* 0x040fe20000000000 */
[----:B------:R-:W-:-:S03]  /*00c0*/  SHF.L.U32 R2, R2, 0x17, RZ ;  /* 0x0000001702027819 */ /* 0x000fc600000006ff */
[----:B------:R-:W-:-:S04]  /*00d0*/  FFMA R3, R0, 1.4426950216293334961, -R3 ;  /* 0x3fb8aa3b00037823 */ /* 0x000fc80000000803 */
[----:B------:R-:W-:-:S06]  /*00e0*/  FFMA R3, R0, 1.925963033500011079e-08, R3 ;  /* 0x32a5706000037823 */ /* 0x000fcc0000000003 */
[----:B------:R-:W0:Y:S02]  /*00f0*/  MUFU.EX2 R3, R3 ;  /* 0x0000000300037308 */ /* 0x000e240000000800 */
[----:B0-----:R-:W-:-:S04]  /*0100*/  FFMA R0, R2, R3, 1 ;  /* 0x3f80000002007423 */ /* 0x001fc80000000003 */
[----:B------:R-:W-:-:S05]  /*0110*/  VIADD R2, R0, 0x1800000 ;  /* 0x0180000000027836 */ /* 0x000fca0000000000 */
[----:B------:R-:W-:-:S04]  /*0120*/  LOP3.LUT R2, R2, 0x7f800000, RZ, 0xc0, !PT ;  /* 0x7f80000002027812 */ /* 0x000fc800078ec0ff */
[----:B------:R-:W-:-:S13]  /*0130*/  ISETP.GT.U32.AND P0, PT, R2, 0x1ffffff, PT ;  /* 0x01ffffff0200780c */ /* 0x000fda0003f04070 */
[----:B------:R-:W-:Y:S05]  /*0140*/  @P0 BRA `(.L_x_5) ;  /* 0x00000000000c0947 */ /* 0x000fea0003800000 */
[----:B------:R-:W-:-:S07]  /*0150*/  MOV R6, 0x170 ;  /* 0x0000017000067802 */ /* 0x000fce0000000f00 */
[----:B------:R-:W-:Y:S05]  /*0160*/  CALL.REL.NOINC `($__internal_0_$__cuda_sm20_rcp_rn_f32_slowpath) ;  /* 0x0000000000207944 */ /* 0x000fea0003c00000 */
[----:B------:R-:W-:Y:S05]  /*0170*/  BRA `(.L_x_6) ;  /* 0x0000000000107947 */ /* 0x000fea0003800000 */
.L_x_5:
[----:B------:R-:W0:Y:S02]  /*0180*/  MUFU.RCP R3, R0 ;  /* 0x0000000000037308 */ /* 0x000e240000001000 */
[----:B0-----:R-:W-:-:S04]  /*0190*/  FFMA R2, R0, R3, -1 ;  /* 0xbf80000000027423 */ /* 0x001fc80000000003 */
[----:B------:R-:W-:-:S04]  /*01a0*/  FADD.FTZ R2, -R2, -RZ ;  /* 0x800000ff02027221 */ /* 0x000fc80000010100 */
[----:B------:R-:W-:-:S07]  /*01b0*/  FFMA R3, R3, R2, R3 ;  /* 0x0000000203037223 */ /* 0x000fce0000000003 */
.L_x_6:
[----:B------:R-:W-:Y:S05]  /*01c0*/  BSYNC.RECONVERGENT B0 ;  /* 0x0000000000007941 */ /* 0x000fea0003800200 */
.L_x_4:
[----:B------:R-:W-:Y:S01]  /*01d0*/  STG.E desc[UR4][R4.64], R3 ;  /* 0x0000000304007986 */ /* 0x000fe2000c101904 */
[----:B------:R-:W-:Y:S05]  /*01e0*/  EXIT ;  /* 0x000000000000794d */ /* 0x000fea0003800000 */
        .weak           $__internal_0_$__cuda_sm20_rcp_rn_f32_slowpath
        .type           $__internal_0_$__cuda_sm20_rcp_rn_f32_slowpath,@function
        .size           $__internal_0_$__cuda_sm20_rcp_rn_f32_slowpath,(.L_x_16 - $__internal_0_$__cuda_sm20_rcp_rn_f32_slowpath)
$__internal_0_$__cuda_sm20_rcp_rn_f32_slowpath:
[----:B------:R-:W-:Y:S01]  /*01f0*/  IMAD.SHL.U32 R2, R0, 0x2, RZ ;  /* 0x0000000200027824 */ /* 0x000fe200078e00ff */
[----:B------:R-:W-:Y:S04]  /*0200*/  BSSY.RECONVERGENT B1, `(.L_x_7) ;  /* 0x0000030000017945 */ /* 0x000fe80003800200 */
[----:B------:R-:W-:-:S04]  /*0210*/  SHF.R.U32.HI R2, RZ, 0x18, R2 ;  /* 0x00000018ff027819 */ /* 0x000fc80000011602 */
[----:B------:R-:W-:-:S13]  /*0220*/  ISETP.NE.U32.AND P0, PT, R2, RZ, PT ;  /* 0x000000ff0200720c */ /* 0x000fda0003f05070 */
[----:B------:R-:W-:Y:S05]  /*0230*/  @P0 BRA `(.L_x_8) ;  /* 0x0000000000280947 */ /* 0x000fea0003800000 */
[----:B------:R-:W-:-:S04]  /*0240*/  SHF.L.U32 R2, R0, 0x1, RZ ;  /* 0x0000000100027819 */ /* 0x000fc800000006ff */
[----:B------:R-:W-:-:S13]  /*0250*/  ISETP.NE.AND P0, PT, R2, RZ, PT ;  /* 0x000000ff0200720c */ /* 0x000fda0003f05270 */
[----:B------:R-:W-:Y:S01]  /*0260*/  @P0 FFMA R7, R0, 1.84467440737095516160e+19, RZ ;  /* 0x5f80000000070823 */ /* 0x000fe200000000ff */
[----:B------:R-:W-:Y:S08]  /*0270*/  @!P0 MUFU.RCP R3, R0 ;  /* 0x0000000000038308 */ /* 0x000ff00000001000 */
[----:B------:R-:W0:Y:S02]  /*0280*/  @P0 MUFU.RCP R2, R7 ;  /* 0x0000000700020308 */ /* 0x000e240000001000 */
[----:B0-----:R-:W-:-:S04]  /*0290*/  @P0 FFMA R8, R7, R2, -1 ;  /* 0xbf80000007080423 */ /* 0x001fc80000000002 */
[----:B------:R-:W-:-:S04]  /*02a0*/  @P0 FADD.FTZ R9, -R8, -RZ ;  /* 0x800000ff08090221 */ /* 0x000fc80000010100 */
[----:B------:R-:W-:-:S04]  /*02b0*/  @P0 FFMA R2, R2, R9, R2 ;  /* 0x0000000902020223 */ /* 0x000fc80000000002 */
[----:B------:R-:W-:Y:S01]  /*02c0*/  @P0 FFMA R3, R2, 1.84467440737095516160e+19, RZ ;  /* 0x5f80000002030823 */ /* 0x000fe200000000ff */
[----:B------:R-:W-:Y:S06]  /*02d0*/  BRA `(.L_x_9) ;  /* 0x0000000000887947 */ /* 0x000fec0003800000 */
.L_x_8:
[----:B------:R-:W-:-:S05]  /*02e0*/  VIADD R3, R2, 0xffffff03 ;  /* 0xffffff0302037836 */ /* 0x000fca0000000000 */
[----:B------:R-:W-:-:S13]  /*02f0*/  ISETP.GT.U32.AND P0, PT, R3, 0x1, PT ;  /* 0x000000010300780c */ /* 0x000fda0003f04070 */
[----:B------:R-:W-:Y:S05]  /*0300*/  @P0 BRA `(.L_x_10) ;  /* 0x0000000000780947 */ /* 0x000fea0003800000 */
[----:B------:R-:W-:Y:S01]  /*0310*/  LOP3.LUT R7, R0, 0x7fffff, RZ, 0xc0, !PT ;  /* 0x007fffff00077812 */ /* 0x000fe200078ec0ff */
[----:B------:R-:W-:-:S03]  /*0320*/  IMAD.MOV.U32 R12, RZ, RZ, 0x3 ;  /* 0x00000003ff0c7424 */ /* 0x000fc600078e00ff */
[----:B------:R-:W-:Y:S02]  /*0330*/  LOP3.LUT R7, R7, 0x3f800000, RZ, 0xfc, !PT ;  /* 0x3f80000007077812 */ /* 0x000fe400078efcff */
[----:B------:R-:W-:Y:S02]  /*0340*/  SHF.L.U32 R11, R12, R3, RZ ;  /* 0x000000030c0b7219 */ /* 0x000fe400000006ff */
[----:B------:R-:W0:Y:S02]  /*0350*/  MUFU.RCP R8, R7 ;  /* 0x0000000700087308 */ /* 0x000e240000001000 */
[----:B0-----:R-:W-:-:S04]  /*0360*/  FFMA R9, R7, R8, -1 ;  /* 0xbf80000007097423 */ /* 0x001fc80000000008 */
[----:B------:R-:W-:-:S04]  /*0370*/  FADD.FTZ R9, -R9, -RZ ;  /* 0x800000ff09097221 */ /* 0x000fc80000010100 */
[CCC-:B------:R-:W-:Y:S01]  /*0380*/  FFMA.RM R10, R8.reuse, R9.reuse, R8.reuse ;  /* 0x00000009080a7223 */ /* 0x1c0fe20000004008 */
[----:B------:R-:W-:-:S04]  /*0390*/  FFMA.RP R9, R8, R9, R8 ;  /* 0x0000000908097223 */ /* 0x000fc80000008008 */
[C---:B------:R-:W-:Y:S02]  /*03a0*/  LOP3.LUT R8, R10.reuse, 0x7fffff, RZ, 0xc0, !PT ;  /* 0x007fffff0a087812 */ /* 0x040fe400078ec0ff */
[----:B------:R-:W-:Y:S02]  /*03b0*/  FSETP.NEU.FTZ.AND P0, PT, R10, R9, PT ;  /* 0x000000090a00720b */ /* 0x000fe40003f1d000 */
[----:B------:R-:W-:Y:S02]  /*03c0*/  LOP3.LUT R8, R8, 0x800000, RZ, 0xfc, !PT ;  /* 0x0080000008087812 */ /* 0x000fe400078efcff */
[----:B------:R-:W-:Y:S02]  /*03d0*/  SEL R9, RZ, 0xffffffff, !P0 ;  /* 0xffffffffff097807 */ /* 0x000fe40004000000 */
[----:B------:R-:W-:Y:S02]  /*03e0*/  LOP3.LUT R10, R11, R8, RZ, 0xc0, !PT ;  /* 0x000000080b0a7212 */ /* 0x000fe400078ec0ff */
[----:B------:R-:W-:-:S02]  /*03f0*/  IADD3 R9, PT, PT, -R9, RZ, RZ ;  /* 0x000000ff09097210 */ /* 0x000fc40007ffe1ff */
[-C--:B------:R-:W-:Y:S02]  /*0400*/  SHF.R.U32.HI R10, RZ, R3.reuse, R10 ;  /* 0x00000003ff0a7219 */ /* 0x080fe4000001160a */
[----:B------:R-:W-:Y:S02]  /*0410*/  LOP3.LUT P1, RZ, R9, R3, R8, 0xf8, !PT ;  /* 0x0000000309ff7212 */ /* 0x000fe4000782f808 */
[C---:B------:R-:W-:Y:S02]  /*0420*/  LOP3.LUT P0, RZ, R10.reuse, 0x1, RZ, 0xc0, !PT ;  /* 0x000000010aff7812 */ /* 0x040fe4000780c0ff */
[----:B------:R-:W-:-:S04]  /*0430*/  LOP3.LUT P2, RZ, R10, 0x2, RZ, 0xc0, !PT ;  /* 0x000000020aff7812 */ /* 0x000fc8000784c0ff */
[----:B------:R-:W-:Y:S02]  /*0440*/  PLOP3.LUT P0, PT, P0, P1, P2, 0xe0, 0x0 ;  /* 0x000000000000781c */ /* 0x000fe40000703c20 */
[----:B------:R-:W-:Y:S02]  /*0450*/  LOP3.LUT P1, RZ, R0, 0x7fffff, RZ, 0xc0, !PT ;  /* 0x007fffff00ff7812 */ /* 0x000fe4000782c0ff */
[----:B------:R-:W-:-:S05]  /*0460*/  SEL R3, RZ, 0x1, !P0 ;  /* 0x00000001ff037807 */ /* 0x000fca0004000000 */
[----:B------:R-:W-:-:S05]  /*0470*/  IMAD.MOV R3, RZ, RZ, -R3 ;  /* 0x000000ffff037224 */ /* 0x000fca00078e0a03 */
[----:B------:R-:W-:Y:S01]  /*0480*/  ISETP.GE.AND P0, PT, R3, RZ, PT ;  /* 0x000000ff0300720c */ /* 0x000fe20003f06270 */
[----:B------:R-:W-:-:S05]  /*0490*/  VIADD R3, R2, 0xffffff04 ;  /* 0xffffff0402037836 */ /* 0x000fca0000000000 */
[----:B------:R-:W-:-:S07]  /*04a0*/  SHF.R.U32.HI R3, RZ, R3, R8 ;  /* 0x00000003ff037219 */ /* 0x000fce0000011608 */
[----:B------:R-:W-:-:S05]  /*04b0*/  @!P0 IADD3 R3, PT, PT, R3, 0x1, RZ ;  /* 0x0000000103038810 */ /* 0x000fca0007ffe0ff */
[----:B------:R-:W-:-:S05]  /*04c0*/  @!P1 IMAD.SHL.U32 R3, R3, 0x2, RZ ;  /* 0x0000000203039824 */ /* 0x000fca00078e00ff */
[----:B------:R-:W-:Y:S01]  /*04d0*/  LOP3.LUT R3, R3, 0x80000000, R0, 0xf8, !PT ;  /* 0x8000000003037812 */ /* 0x000fe200078ef800 */
[----:B------:R-:W-:Y:S06]  /*04e0*/  BRA `(.L_x_9) ;  /* 0x0000000000047947 */ /* 0x000fec0003800000 */
.L_x_10:
[----:B------:R0:W1:Y:S02]  /*04f0*/  MUFU.RCP R3, R0 ;  /* 0x0000000000037308 */ /* 0x0000640000001000 */
.L_x_9:
[----:B------:R-:W-:Y:S05]  /*0500*/  BSYNC.RECONVERGENT B1 ;  /* 0x0000000000017941 */ /* 0x000fea0003800200 */
.L_x_7:
[----:B------:R-:W-:-:S04]  /*0510*/  HFMA2 R7, -RZ, RZ, 0, 0 ;  /* 0x00000000ff077431 */ /* 0x000fc800000001ff */
[----:B01----:R-:W-:Y:S05]  /*0520*/  RET.REL.NODEC R6 `(_Z13sigmoidKernelPf) ;  /* 0xfffffff806b47950 */ /* 0x003fea0003c3ffff */
.L_x_11:
        /* <DEDUP_REMOVED lines=13> */
.L_x_16:


//--------------------- .text._Z18forwardPropagationPfS_S_i --------------------------
	.section	.text._Z18forwardPropagationPfS_S_i,"ax",@progbits
	.align	128
        .global         _Z18forwardPropagationPfS_S_i
        .type           _Z18forwardPropagationPfS_S_i,@function
        .size           _Z18forwardPropagationPfS_S_i,(.L_x_20 - _Z18forwardPropagationPfS_S_i)
        .other          _Z18forwardPropagationPfS_S_i,@"STO_CUDA_ENTRY STV_DEFAULT"
_Z18forwardPropagationPfS_S_i:
.text._Z18forwardPropagationPfS_S_i:
[----:B------:R-:W-:Y:S01]  /*0000*/  LDC R1, c[0x0][0x37c] ;  /* 0x0000df00ff017b82 */ /* 0x000fe20000000800 */
[----:B------:R-:W0:Y:S07]  /*0010*/  S2R R9, SR_TID.X ;  /* 0x0000000000097919 */ /* 0x000e2e0000002100 */
[----:B------:R-:W0:Y:S01]  /*0020*/  S2UR UR6, SR_CTAID.X ;  /* 0x00000000000679c3 */ /* 0x000e220000002500 */
[----:B------:R-:W1:Y:S07]  /*0030*/  LDCU.64 UR4, c[0x0][0x358] ;  /* 0x00006b00ff0477ac */ /* 0x000e6e0008000a00 */
[----:B------:R-:W0:Y:S08]  /*0040*/  LDC R0, c[0x0][0x360] ;  /* 0x0000d800ff007b82 */ /* 0x000e300000000800 */
[----:B------:R-:W2:Y:S08]  /*0050*/  LDC.64 R2, c[0x0][0x380] ;  /* 0x0000e000ff027b82 */ /* 0x000eb00000000a00 */
[----:B------:R-:W3:Y:S01]  /*0060*/  LDC.64 R4, c[0x0][0x390] ;  /* 0x0000e400ff047b82 */ /* 0x000ee20000000a00 */
[----:B0-----:R-:W-:-:S07]  /*0070*/  IMAD R7, R0, UR6, R9 ;  /* 0x0000000600077c24 */ /* 0x001fce000f8e0209 */
[----:B------:R-:W0:Y:S01]  /*0080*/  LDC R0, c[0x0][0x398] ;  /* 0x0000e600ff007b82 */ /* 0x000e220000000800 */
[----:B--2---:R-:W-:-:S06]  /*0090*/  IMAD.WIDE.U32 R2, R9, 0x4, R2 ;  /* 0x0000000409027825 */ /* 0x004fcc00078e0002 */
[----:B-1----:R-:W2:Y:S01]  /*00a0*/  LDG.E R2, desc[UR4][R2.64] ;  /* 0x0000000402027981 */ /* 0x002ea2000c1e1900 */
[----:B---3--:R-:W-:Y:S02]  /*00b0*/  IMAD.WIDE R4, R7, 0x4, R4 ;  /* 0x0000000407047825 */ /* 0x008fe400078e0204 */
[----:B------:R-:W1:Y:S04]  /*00c0*/  LDC.64 R6, c[0x0][0x388] ;  /* 0x0000e200ff067b82 */ /* 0x000e680000000a00 */
[----:B------:R-:W2:Y:S01]  /*00d0*/  LDG.E R5, desc[UR4][R4.64] ;  /* 0x0000000404057981 */ /* 0x000ea2000c1e1900 */
[----:B0-----:R-:W-:-:S04]  /*00e0*/  IMAD R9, R0, UR6, R9 ;  /* 0x0000000600097c24 */ /* 0x001fc8000f8e0209 */
[----:B-1----:R-:W-:-:S04]  /*00f0*/  IMAD.WIDE R6, R9, 0x4, R6 ;  /* 0x0000000409067825 */ /* 0x002fc800078e0206 */
[----:B--2---:R-:W-:-:S05]  /*0100*/  FMUL R9, R2, R5 ;  /* 0x0000000502097220 */ /* 0x004fca0000400000 */
[----:B------:R-:W-:Y:S01]  /*0110*/  STG.E desc[UR4][R6.64], R9 ;  /* 0x0000000906007986 */ /* 0x000fe2000c101904 */
[----:B------:R-:W-:Y:S05]  /*0120*/  EXIT ;  /* 0x000000000000794d */ /* 0x000fea0003800000 */
.L_x_12:
        /* <DEDUP_REMOVED lines=13> */
.L_x_20:


//--------------------- .text._Z32backPropagationSecondKernelPart2PfS_S_S_ff --------------------------
	.section	.text._Z32backPropagationSecondKernelPart2PfS_S_S_ff,"ax",@progbits
	.align	128
        .global         _Z32backPropagationSecondKernelPart2PfS_S_S_ff
        .type           _Z32backPropagationSecondKernelPart2PfS_S_S_ff,@function
        .size           _Z32backPropagationSecondKernelPart2PfS_S_S_ff,(.L_x_21 - _Z32backPropagationSecondKernelPart2PfS_S_S_ff)
        .other          _Z32backPropagationSecondKernelPart2PfS_S_S_ff,@"STO_CUDA_ENTRY STV_DEFAULT"
_Z32backPropagationSecondKernelPart2PfS_S_S_ff:
.text._Z32backPropagationSecondKernelPart2PfS_S_S_ff:
[----:B------:R-:W-:Y:S01]  /*0000*/  LDC R1, c[0x0][0x37c] ;  /* 0x0000df00ff017b82 */ /* 0x000fe20000000800 */
[----:B------:R-:W0:Y:S07]  /*0010*/  S2R R13, SR_TID.X ;  /* 0x00000000000d7919 */ /* 0x000e2e0000002100 */
[----:B------:R-:W0:Y:S01]  /*0020*/  LDC R0, c[0x0][0x360] ;  /* 0x0000d800ff007b82 */ /* 0x000e220000000800 */
[----:B------:R-:W1:Y:S07]  /*0030*/  LDCU.64 UR4, c[0x0][0x358] ;  /* 0x00006b00ff0477ac */ /* 0x000e6e0008000a00 */
[----:B------:R-:W0:Y:S08]  /*0040*/  S2UR UR6, SR_CTAID.X ;  /* 0x00000000000679c3 */ /* 0x000e300000002500 */
[----:B------:R-:W2:Y:S08]  /*0050*/  LDC R9, c[0x0][0x370] ;  /* 0x0000dc00ff097b82 */ /* 0x000eb00000000800 */
[----:B------:R-:W3:Y:S08]  /*0060*/  LDC.64 R4, c[0x0][0x388] ;  /* 0x0000e200ff047b82 */ /* 0x000ef00000000a00 */
[----:B------:R-:W4:Y:S01]  /*0070*/  LDC.64 R2, c[0x0][0x398] ;  /* 0x0000e600ff027b82 */ /* 0x000f220000000a00 */
[----:B0-----:R-:W-:-:S07]  /*0080*/  IMAD R11, R0, UR6, R13 ;  /* 0x00000006000b7c24 */ /* 0x001fce000f8e020d */
[----:B------:R-:W0:Y:S01]  /*0090*/  LDC.64 R6, c[0x0][0x380] ;  /* 0x0000e000ff067b82 */ /* 0x000e220000000a00 */
[----:B--2---:R-:W-:-:S04]  /*00a0*/  IMAD R9, R9, UR6, RZ ;  /* 0x0000000609097c24 */ /* 0x004fc8000f8e02ff */
[----:B---3--:R-:W-:-:S03]  /*00b0*/  IMAD.WIDE R4, R9, 0x4, R4 ;  /* 0x0000000409047825 */ /* 0x008fc600078e0204 */
[----:B------:R-:W2:Y:S03]  /*00c0*/  LDC.64 R14, c[0x0][0x3a0] ;  /* 0x0000e800ff0e7b82 */ /* 0x000ea60000000a00 */
[----:B-1----:R-:W3:Y:S01]  /*00d0*/  LDG.E R5, desc[UR4][R4.64] ;  /* 0x0000000404057981 */ /* 0x002ee2000c1e1900 */
[----:B----4-:R-:W-:-:S04]  /*00e0*/  IMAD.WIDE R2, R11, 0x4, R2 ;  /* 0x000000040b027825 */ /* 0x010fc800078e0202 */
[----:B------:R-:W1:Y:S01]  /*00f0*/  LDC.64 R8, c[0x0][0x390] ;  /* 0x0000e400ff087b82 */ /* 0x000e620000000a00 */
[----:B0-----:R-:W-:Y:S02]  /*0100*/  IMAD.WIDE.U32 R6, R13, 0x4, R6 ;  /* 0x000000040d067825 */ /* 0x001fe400078e0006 */
[----:B------:R-:W4:Y:S04]  /*0110*/  LDG.E R13, desc[UR4][R2.64] ;  /* 0x00000004020d7981 */ /* 0x000f28000c1e1900 */
[----:B------:R-:W5:Y:S01]  /*0120*/  LDG.E R7, desc[UR4][R6.64] ;  /* 0x0000000406077981 */ /* 0x000f62000c1e1900 */
[----:B--2---:R-:W-:-:S04]  /*0130*/  FADD R0, -R14, 1 ;  /* 0x3f8000000e007421 */ /* 0x004fc80000000100 */
[----:B------:R-:W-:Y:S01]  /*0140*/  FMUL R0, R0, R15 ;  /* 0x0000000f00007220 */ /* 0x000fe20000400000 */
[----:B-1----:R-:W-:-:S04]  /*0150*/  IMAD.WIDE R8, R11, 0x4, R8 ;  /* 0x000000040b087825 */ /* 0x002fc800078e0208 */
[----:B---3--:R-:W-:Y:S01]  /*0160*/  FMUL R0, R0, R5 ;  /* 0x0000000500007220 */ /* 0x008fe20000400000 */
[----:B----4-:R-:W-:-:S04]  /*0170*/  FMUL R13, R13, R14 ;  /* 0x0000000e0d0d7220 */ /* 0x010fc80000400000 */
[----:B-----5:R-:W-:-:S05]  /*0180*/  FFMA R13, R0, R7, R13 ;  /* 0x00000007000d7223 */ /* 0x020fca000000000d */
[----:B------:R-:W-:Y:S04]  /*0190*/  STG.E desc[UR4][R2.64], R13 ;  /* 0x0000000d02007986 */ /* 0x000fe8000c101904 */
[----:B------:R-:W2:Y:S02]  /*01a0*/  LDG.E R0, desc[UR4][R8.64] ;  /* 0x0000000408007981 */ /* 0x000ea4000c1e1900 */
[----:B--2---:R-:W-:-:S05]  /*01b0*/  FADD R5, -R13, R0 ;  /* 0x000000000d057221 */ /* 0x004fca0000000100 */
[----:B------:R-:W-:Y:S01]  /*01c0*/  STG.E desc[UR4][R8.64], R5 ;  /* 0x0000000508007986 */ /* 0x000fe2000c101904 */
[----:B------:R-:W-:Y:S05]  /*01d0*/  EXIT ;  /* 0x000000000000794d */ /* 0x000fea0003800000 */
.L_x_13:
        /* <DEDUP_REMOVED lines=10> */
.L_x_21:


//--------------------- .text._Z32backPropagationSecondKernelPart1PfS_S_S_ff --------------------------
	.section	.text._Z32backPropagationSecondKernelPart1PfS_S_S_ff,"ax",@progbits
	.align	128
        .global         _Z32backPropagationSecondKernelPart1PfS_S_S_ff
        .type           _Z32backPropagationSecondKernelPart1PfS_S_S_ff,@function
        .size           _Z32backPropagationSecondKernelPart1PfS_S_S_ff,(.L_x_22 - _Z32backPropagationSecondKernelPart1PfS_S_S_ff)
        .other          _Z32backPropagationSecondKernelPart1PfS_S_S_ff,@"STO_CUDA_ENTRY STV_DEFAULT"
_Z32backPropagationSecondKernelPart1PfS_S_S_ff:
.text._Z32backPropagationSecondKernelPart1PfS_S_S_ff:
[----:B------:R-:W-:Y:S01]  /*0000*/  LDC R1, c[0x0][0x37c] ;  /* 0x0000df00ff017b82 */ /* 0x000fe20000000800 */
[----:B------:R-:W0:Y:S07]  /*0010*/  S2R R0, SR_CTAID.X ;  /* 0x0000000000007919 */ /* 0x000e2e0000002500 */
[----:B------:R-:W0:Y:S01]  /*0020*/  LDC.64 R2, c[0x0][0x398] ;  /* 0x0000e600ff027b82 */ /* 0x000e220000000a00 */
[----:B------:R-:W1:Y:S01]  /*0030*/  LDCU UR6, c[0x0][0x360] ;  /* 0x00006c00ff0677ac */ /* 0x000e620008000800 */
[----:B------:R-:W1:Y:S01]  /*0040*/  S2R R9, SR_TID.X ;  /* 0x0000000000097919 */ /* 0x000e620000002100 */
[----:B------:R-:W2:Y:S05]  /*0050*/  LDCU.64 UR4, c[0x0][0x358] ;  /* 0x00006b00ff0477ac */ /* 0x000eaa0008000a00 */
[----:B------:R-:W3:Y:S08]  /*0060*/  LDC.64 R4, c[0x0][0x390] ;  /* 0x0000e400ff047b82 */ /* 0x000ef00000000a00 */
[----:B------:R-:W4:Y:S01]  /*0070*/  LDC.64 R6, c[0x0][0x380] ;  /* 0x0000e000ff067b82 */ /* 0x000f220000000a00 */
[----:B0-----:R-:W-:-:S04]  /*0080*/  IMAD.WIDE.U32 R2, R0, 0x4, R2 ;  /* 0x0000000400027825 */ /* 0x001fc800078e0002 */
[----:B-1----:R-:W-:Y:S02]  /*0090*/  IMAD R11, R0, UR6, R9 ;  /* 0x00000006000b7c24 */ /* 0x002fe4000f8e0209 */
[----:B--2---:R-:W2:Y:S02]  /*00a0*/  LDG.E R2, desc[UR4][R2.64] ;  /* 0x0000000402027981 */ /* 0x004ea4000c1e1900 */
[----:B---3--:R-:W-:-:S04]  /*00b0*/  IMAD.WIDE R4, R11, 0x4, R4 ;  /* 0x000000040b047825 */ /* 0x008fc800078e0204 */
[----:B----4-:R-:W-:Y:S02]  /*00c0*/  IMAD.WIDE.U32 R6, R9, 0x4, R6 ;  /* 0x0000000409067825 */ /* 0x010fe400078e0006 */
[----:B------:R-:W2:Y:S01]  /*00d0*/  LDG.E R5, desc[UR4][R4.64] ;  /* 0x0000000404057981 */ /* 0x000ea2000c1e1900 */
[----:B------:R-:W0:Y:S03]  /*00e0*/  LDC.64 R8, c[0x0][0x388] ;  /* 0x0000e200ff087b82 */ /* 0x000e260000000a00 */
[----:B------:R-:W3:Y:S01]  /*00f0*/  LDG.E R7, desc[UR4][R6.64] ;  /* 0x0000000406077981 */ /* 0x000ee2000c1e1900 */
[----:B0-----:R-:W-:-:S04]  /*0100*/  IMAD.WIDE R8, R11, 0x4, R8 ;  /* 0x000000040b087825 */ /* 0x001fc800078e0208 */
[----:B--2---:R-:W-:Y:S01]  /*0110*/  FMUL R0, R2, R5 ;  /* 0x0000000502007220 */ /* 0x004fe20000400000 */
[----:B---3--:R-:W-:-:S03]  /*0120*/  FADD R13, -R7, 1 ;  /* 0x3f800000070d7421 */ /* 0x008fc60000000100 */
[----:B------:R-:W-:-:S04]  /*0130*/  FMUL R0, R0, R7 ;  /* 0x0000000700007220 */ /* 0x000fc80000400000 */
[----:B------:R-:W-:-:S05]  /*0140*/  FMUL R13, R0, R13 ;  /* 0x0000000d000d7220 */ /* 0x000fca0000400000 */
[----:B------:R-:W-:Y:S01]  /*0150*/  STG.E desc[UR4][R8.64], R13 ;  /* 0x0000000d08007986 */ /* 0x000fe2000c101904 */
[----:B------:R-:W-:Y:S05]  /*0160*/  EXIT ;  /* 0x000000000000794d */ /* 0x000fea0003800000 */
.L_x_14:
        /* <DEDUP_REMOVED lines=9> */
.L_x_22:


//--------------------- .text._Z26backPropagationFirstKernelPfS_S_S_S_S_ff --------------------------
	.section	.text._Z26backPropagationFirstKernelPfS_S_S_S_S_ff,"ax",@progbits
	.align	128
        .global         _Z26backPropagationFirstKernelPfS_S_S_S_S_ff
        .type           _Z26backPropagationFirstKernelPfS_S_S_S_S_ff,@function
        .size           _Z26backPropagationFirstKernelPfS_S_S_S_S_ff,(.L_x_23 - _Z26backPropagationFirstKernelPfS_S_S_S_S_ff)
        .other          _Z26backPropagationFirstKernelPfS_S_S_S_S_ff,@"STO_CUDA_ENTRY STV_DEFAULT"
_Z26backPropagationFirstKernelPfS_S_S_S_S_ff:
.text._Z26backPropagationFirstKernelPfS_S_S_S_S_ff:
[----:B------:R-:W-:Y:S01]  /*0000*/  LDC R1, c[0x0][0x37c] ;  /* 0x0000df00ff017b82 */ /* 0x000fe20000000800 */
[----:B------:R-:W0:Y:S07]  /*0010*/  S2R R15, SR_CTAID.X ;  /* 0x00000000000f7919 */ /* 0x000e2e0000002500 */
[----:B------:R-:W0:Y:S01]  /*0020*/  LDC.64 R8, c[0x0][0x388] ;  /* 0x0000e200ff087b82 */ /* 0x000e220000000a00 */
[----:B------:R-:W1:Y:S01]  /*0030*/  LDCU.64 UR4, c[0x0][0x358] ;  /* 0x00006b00ff0477ac */ /* 0x000e620008000a00 */
[----:B------:R-:W2:Y:S01]  /*0040*/  S2R R5, SR_TID.X ;  /* 0x0000000000057919 */ /* 0x000ea20000002100 */
[----:B------:R-:W3:Y:S05]  /*0050*/  LDCU UR6, c[0x0][0x360] ;  /* 0x00006c00ff0677ac */ /* 0x000eea0008000800 */
[----:B------:R-:W4:Y:S08]  /*0060*/  LDC.64 R10, c[0x0][0x390] ;  /* 0x0000e400ff0a7b82 */ /* 0x000f300000000a00 */
[----:B------:R-:W2:Y:S08]  /*0070*/  LDC.64 R12, c[0x0][0x380] ;  /* 0x0000e000ff0c7b82 */ /* 0x000eb00000000a00 */
[----:B------:R-:W5:Y:S01]  /*0080*/  LDC.64 R2, c[0x0][0x3a0] ;  /* 0x0000e800ff027b82 */ /* 0x000f620000000a00 */
[----:B0-----:R-:W-:-:S07]  /*0090*/  IMAD.WIDE.U32 R8, R15, 0x4, R8 ;  /* 0x000000040f087825 */ /* 0x001fce00078e0008 */
[----:B------:R-:W0:Y:S01]  /*00a0*/  LDC.64 R6, c[0x0][0x3b0] ;  /* 0x0000ec00ff067b82 */ /* 0x000e220000000a00 */
[----:B----4-:R-:W-:Y:S01]  /*00b0*/  IMAD.WIDE.U32 R10, R15, 0x4, R10 ;  /* 0x000000040f0a7825 */ /* 0x010fe200078e000a */
[----:B-1----:R-:W4:Y:S05]  /*00c0*/  LDG.E R8, desc[UR4][R8.64] ;  /* 0x0000000408087981 */ /* 0x002f2a000c1e1900 */
[----:B------:R-:W4:Y:S01]  /*00d0*/  LDG.E R11, desc[UR4][R10.64] ;  /* 0x000000040a0b7981 */ /* 0x000f22000c1e1900 */
[----:B--2---:R-:W-:-:S04]  /*00e0*/  IMAD.WIDE.U32 R12, R5, 0x4, R12 ;  /* 0x00000004050c7825 */ /* 0x004fc800078e000c */
[----:B---3--:R-:W-:Y:S02]  /*00f0*/  IMAD R15, R15, UR6, R5 ;  /* 0x000000060f0f7c24 */ /* 0x008fe4000f8e0205 */
[----:B------:R-:W2:Y:S01]  /*0100*/  LDG.E R12, desc[UR4][R12.64] ;  /* 0x000000040c0c7981 */ /* 0x000ea2000c1e1900 */
[----:B------:R-:W1:Y:S01]  /*0110*/  LDC.64 R4, c[0x0][0x398] ;  /* 0x0000e600ff047b82 */ /* 0x000e620000000a00 */
[----:B-----5:R-:W-:-:S05]  /*0120*/  IMAD.WIDE R2, R15, 0x4, R2 ;  /* 0x000000040f027825 */ /* 0x020fca00078e0202 */
[----:B------:R-:W3:Y:S01]  /*0130*/  LDG.E R14, desc[UR4][R2.64] ;  /* 0x00000004020e7981 */ /* 0x000ee2000c1e1900 */
[----:B0-----:R-:W-:-:S04]  /*0140*/  FADD R0, -R6, 1 ;  /* 0x3f80000006007421 */ /* 0x001fc80000000100 */
[----:B------:R-:W-:Y:S01]  /*0150*/  FMUL R7, R0, R7 ;  /* 0x0000000700077220 */ /* 0x000fe20000400000 */
[----:B-1----:R-:W-:-:S04]  /*0160*/  IMAD.WIDE R4, R15, 0x4, R4 ;  /* 0x000000040f047825 */ /* 0x002fc800078e0204 */
[----:B----4-:R-:W-:-:S04]  /*0170*/  FADD R17, R8, -R11 ;  /* 0x8000000b08117221 */ /* 0x010fc80000000000 */
[C---:B------:R-:W-:Y:S01]  /*0180*/  FMUL R17, R8.reuse, R17 ;  /* 0x0000001108117220 */ /* 0x040fe20000400000 */
[----:B------:R-:W-:-:S04]  /*0190*/  FADD R8, -R8, 1 ;  /* 0x3f80000008087421 */ /* 0x000fc80000000100 */
[----:B------:R-:W-:-:S04]  /*01a0*/  FMUL R8, R17, R8 ;  /* 0x0000000811087220 */ /* 0x000fc80000400000 */
[----:B------:R-:W-:-:S04]  /*01b0*/  FMUL R7, R8, R7 ;  /* 0x0000000708077220 */ /* 0x000fc80000400000 */
[----:B--2---:R-:W-:-:S04]  /*01c0*/  FMUL R7, R7, R12 ;  /* 0x0000000c07077220 */ /* 0x004fc80000400000 */
[----:B---3--:R-:W-:-:S05]  /*01d0*/  FFMA R7, R14, R6, R7 ;  /* 0x000000060e077223 */ /* 0x008fca0000000007 */
[----:B------:R-:W-:Y:S04]  /*01e0*/  STG.E desc[UR4][R2.64], R7 ;  /* 0x0000000702007986 */ /* 0x000fe8000c101904 */
[----:B------:R-:W2:Y:S02]  /*01f0*/  LDG.E R0, desc[UR4][R4.64] ;  /* 0x0000000404007981 */ /* 0x000ea4000c1e1900 */
[----:B--2---:R-:W-:-:S05]  /*0200*/  FADD R9, -R7, R0 ;  /* 0x0000000007097221 */ /* 0x004fca0000000100 */
[----:B------:R-:W-:Y:S01]  /*0210*/  STG.E desc[UR4][R4.64], R9 ;  /* 0x0000000904007986 */ /* 0x000fe2000c101904 */
[----:B------:R-:W-:Y:S05]  /*0220*/  EXIT ;  /* 0x000000000000794d */ /* 0x000fea0003800000 */
.L_x_15:
        /* <DEDUP_REMOVED lines=13> */
.L_x_23:


//--------------------- .nv.shared._Z15matrixReductionPfS_ --------------------------
	.section	.nv.shared._Z15matrixReductionPfS_,"aw",@nobits
	.sectionflags	@""
	.align	16
	.zero		1024


//--------------------- .nv.shared.reserved.0     --------------------------
	.section	.nv.shared.reserved.0,"aw",@nobits
	.weak		__nv_reservedSMEM_offset_0_alias
	.size		__nv_reservedSMEM_offset_0_alias, 0, 64
	.other		__nv_reservedSMEM_offset_0_alias,@"STO_CUDA_RESERVED_SHARED STV_DEFAULT"
__nv_reservedSMEM_offset_0_alias:
	.zero		0
	.zero		64


//--------------------- .nv.shared._Z26matrixReductionDestructivePf --------------------------
	.section	.nv.shared._Z26matrixReductionDestructivePf,"aw",@nobits
	.sectionflags	@""
	.align	16
	.zero		1024


//--------------------- .nv.shared._Z13sigmoidKernelPf --------------------------
	.section	.nv.shared._Z13sigmoidKernelPf,"aw",@nobits
	.sectionflags	@""
	.align	16
	.zero		1024


//--------------------- .nv.shared._Z18forwardPropagationPfS_S_i --------------------------
	.section	.nv.shared._Z18forwardPropagationPfS_S_i,"aw",@nobits
	.sectionflags	@""
	.align	16
	.zero		1024


//--------------------- .nv.shared._Z32backPropagationSecondKernelPart2PfS_S_S_ff --------------------------
	.section	.nv.shared._Z32backPropagationSecondKernelPart2PfS_S_S_ff,"aw",@nobits
	.sectionflags	@""
	.align	16
	.zero		1024


//--------------------- .nv.shared._Z32backPropagationSecondKernelPart1PfS_S_S_ff --------------------------
	.section	.nv.shared._Z32backPropagationSecondKernelPart1PfS_S_S_ff,"aw",@nobits
	.sectionflags	@""
	.align	16
	.zero		1024


//--------------------- .nv.shared._Z26backPropagationFirstKernelPfS_S_S_S_S_ff --------------------------
	.section	.nv.shared._Z26backPropagationFirstKernelPfS_S_S_S_S_ff,"aw",@nobits
	.sectionflags	@""
	.align	16
	.zero		1024


//--------------------- .nv.constant0._Z15matrixReductionPfS_ --------------------------
	.section	.nv.constant0._Z15matrixReductionPfS_,"a",@progbits
	.sectionflags	@""
	.align	4
.nv.constant0._Z15matrixReductionPfS_:
	.zero		912


//--------------------- .nv.constant0._Z26matrixReductionDestructivePf --------------------------
	.section	.nv.constant0._Z26matrixReductionDestructivePf,"a",@progbits
	.sectionflags	@""
	.align	4
.nv.constant0._Z26matrixReductionDestructivePf:
	.zero		904


//--------------------- .nv.constant0._Z13sigmoidKernelPf --------------------------
	.section	.nv.constant0._Z13sigmoidKernelPf,"a",@progbits
	.sectionflags	@""
	.align	4
.nv.constant0._Z13sigmoidKernelPf:
	.zero		904


//--------------------- .nv.constant0._Z18forwardPropagationPfS_S_i --------------------------
	.section	.nv.constant0._Z18forwardPropagationPfS_S_i,"a",@progbits
	.sectionflags	@""
	.align	4
.nv.constant0._Z18forwardPropagationPfS_S_i:
	.zero		924


//--------------------- .nv.constant0._Z32backPropagationSecondKernelPart2PfS_S_S_ff --------------------------
	.section	.nv.constant0._Z32backPropagationSecondKernelPart2PfS_S_S_ff,"a",@progbits
	.sectionflags	@""
	.align	4
.nv.constant0._Z32backPropagationSecondKernelPart2PfS_S_S_ff:
	.zero		936


//--------------------- .nv.constant0._Z32backPropagationSecondKernelPart1PfS_S_S_ff --------------------------
	.section	.nv.constant0._Z32backPropagationSecondKernelPart1PfS_S_S_ff,"a",@progbits
	.sectionflags	@""
	.align	4
.nv.constant0._Z32backPropagationSecondKernelPart1PfS_S_S_ff:
	.zero		936


//--------------------- .nv.constant0._Z26backPropagationFirstKernelPfS_S_S_S_S_ff --------------------------
	.section	.nv.constant0._Z26backPropagationFirstKernelPfS_S_S_S_S_ff,"a",@progbits
	.sectionflags	@""
	.align	4
.nv.constant0._Z26backPropagationFirstKernelPfS_S_S_S_S_ff:
	.zero		952


//--------------------- SYMBOLS --------------------------

	.type		.nv.reservedSmem.offset0,@object
	.size		.nv.reservedSmem.offset0,0x4
	.type		.nv.reservedSmem.cap,@object
	.size		.nv.reservedSmem.cap,0x4
